	.target	sm_80

	.elftype	@"ET_EXEC"


//--------------------- .note.nv.tkinfo           --------------------------
	.section	.note.nv.tkinfo,"",@"SHT_NOTE"
	.sectionflags	@"SHF_NOTE_NV_TKINFO"
	.tkinfo
        /*0018*/ 	.word	0x00000002
        /*0030*/ 	.string	""
        /*0030*/ 	.string	"ptxas"
        /*0030*/ 	.string	"Cuda compilation tools, release 13.0, V13.0.88"
        /*0030*/ 	.string	"Build cuda_13.0.r13.0/compiler.36424714_0"
        /*0030*/ 	.string	"-v  -suppress-debug-info  -lineinfo  -arch sm_80 "



//--------------------- .note.nv.cuinfo           --------------------------
	.section	.note.nv.cuinfo,"",@"SHT_NOTE"
	.sectionflags	@"SHF_NOTE_NV_CUINFO"
        /*0018*/ 	.short	0x0002
        /*001a*/ 	.short	0x0050
        /*001c*/ 	.short	0x0082
	.zero		2


//--------------------- .nv.info                  --------------------------
	.section	.nv.info,"",@"SHT_CUDA_INFO"
	.align	4


	//----- nvinfo : EIATTR_REGCOUNT
	.align		4
        /*0000*/ 	.byte	0x04, 0x2f
        /*0002*/ 	.short	(.L_1 - .L_0)
	.align		4
.L_0:
        /*0004*/ 	.word	index@(matmul_kernel)
        /*0008*/ 	.word	0x000000ff


	//----- nvinfo : EIATTR_FRAME_SIZE
	.align		4
.L_1:
        /*000c*/ 	.byte	0x04, 0x11
        /*000e*/ 	.short	(.L_3 - .L_2)
	.align		4
.L_2:
        /*0010*/ 	.word	index@(matmul_kernel)
        /*0014*/ 	.word	0x000001b0


	//----- nvinfo : EIATTR_MIN_STACK_SIZE
	.align		4
.L_3:
        /*0018*/ 	.byte	0x04, 0x12
        /*001a*/ 	.short	(.L_5 - .L_4)
	.align		4
.L_4:
        /*001c*/ 	.word	index@(matmul_kernel)
        /*0020*/ 	.word	0x000001b0
.L_5:


//--------------------- .nv.info.matmul_kernel    --------------------------
	.section	.nv.info.matmul_kernel,"",@"SHT_CUDA_INFO"
	.sectionflags	@""
	.align	4


	//----- nvinfo : EIATTR_CUDA_API_VERSION
	.align		4
        /*0000*/ 	.byte	0x04, 0x37
        /*0002*/ 	.short	(.L_7 - .L_6)
.L_6:
        /*0004*/ 	.word	0x00000082


	//----- nvinfo : EIATTR_SW2861232_WAR
	.align		4
.L_7:
        /*0008*/ 	.byte	0x01, 0x35
	.zero		2


	//----- nvinfo : EIATTR_PARAM_CBANK
	.align		4
        /*000c*/ 	.byte	0x04, 0x0a
        /*000e*/ 	.short	(.L_9 - .L_8)
	.align		4
.L_8:
        /*0010*/ 	.word	index@(.nv.constant0.matmul_kernel)
        /*0014*/ 	.short	0x0160
        /*0016*/ 	.short	0x0050


	//----- nvinfo : EIATTR_CBANK_PARAM_SIZE
	.align		4
.L_9:
        /*0018*/ 	.byte	0x03, 0x19
        /*001a*/ 	.short	0x0050


	//----- nvinfo : EIATTR_KPARAM_INFO
	.align		4
        /*001c*/ 	.byte	0x04, 0x17
        /*001e*/ 	.short	(.L_11 - .L_10)
.L_10:
        /*0020*/ 	.word	0x00000000
        /*0024*/ 	.short	0x000d
        /*0026*/ 	.short	0x0048
        /*0028*/ 	.byte	0x00, 0xf4, 0x21, 0x00


	//----- nvinfo : EIATTR_KPARAM_INFO
	.align		4
.L_11:
        /*002c*/ 	.byte	0x04, 0x17
        /*002e*/ 	.short	(.L_13 - .L_12)
.L_12:
        /*0030*/ 	.word	0x00000000
        /*0034*/ 	.short	0x000c
        /*0036*/ 	.short	0x0040
        /*0038*/ 	.byte	0x00, 0xf4, 0x21, 0x00


	//----- nvinfo : EIATTR_KPARAM_INFO
	.align		4
.L_13:
        /*003c*/ 	.byte	0x04, 0x17
        /*003e*/ 	.short	(.L_15 - .L_14)
.L_14:
        /*0040*/ 	.word	0x00000000
        /*0044*/ 	.short	0x000b
        /*0046*/ 	.short	0x0038
        /*0048*/ 	.byte	0x00, 0xf0, 0x11, 0x00


	//----- nvinfo : EIATTR_KPARAM_INFO
	.align		4
.L_15:
        /*004c*/ 	.byte	0x04, 0x17
        /*004e*/ 	.short	(.L_17 - .L_16)
.L_16:
        /*0050*/ 	.word	0x00000000
        /*0054*/ 	.short	0x000a
        /*0056*/ 	.short	0x0034
        /*0058*/ 	.byte	0x00, 0xf0, 0x11, 0x00


	//----- nvinfo : EIATTR_KPARAM_INFO
	.align		4
.L_17:
        /*005c*/ 	.byte	0x04, 0x17
        /*005e*/ 	.short	(.L_19 - .L_18)
.L_18:
        /*0060*/ 	.word	0x00000000
        /*0064*/ 	.short	0x0009
        /*0066*/ 	.short	0x0030
        /*0068*/ 	.byte	0x00, 0xf0, 0x11, 0x00


	//----- nvinfo : EIATTR_KPARAM_INFO
	.align		4
.L_19:
        /*006c*/ 	.byte	0x04, 0x17
        /*006e*/ 	.short	(.L_21 - .L_20)
.L_20:
        /*0070*/ 	.word	0x00000000
        /*0074*/ 	.short	0x0008
        /*0076*/ 	.short	0x002c
        /*0078*/ 	.byte	0x00, 0xf0, 0x11, 0x00


	//----- nvinfo : EIATTR_KPARAM_INFO
	.align		4
.L_21:
        /*007c*/ 	.byte	0x04, 0x17
        /*007e*/ 	.short	(.L_23 - .L_22)
.L_22:
        /*0080*/ 	.word	0x00000000
        /*0084*/ 	.short	0x0007
        /*0086*/ 	.short	0x0028
        /*0088*/ 	.byte	0x00, 0xf0, 0x11, 0x00


	//----- nvinfo : EIATTR_KPARAM_INFO
	.align		4
.L_23:
        /*008c*/ 	.byte	0x04, 0x17
        /*008e*/ 	.short	(.L_25 - .L_24)
.L_24:
        /*0090*/ 	.word	0x00000000
        /*0094*/ 	.short	0x0006
        /*0096*/ 	.short	0x0024
        /*0098*/ 	.byte	0x00, 0xf0, 0x11, 0x00


	//----- nvinfo : EIATTR_KPARAM_INFO
	.align		4
.L_25:
        /*009c*/ 	.byte	0x04, 0x17
        /*009e*/ 	.short	(.L_27 - .L_26)
.L_26:
        /*00a0*/ 	.word	0x00000000
        /*00a4*/ 	.short	0x0005
        /*00a6*/ 	.short	0x0020
        /*00a8*/ 	.byte	0x00, 0xf0, 0x11, 0x00


	//----- nvinfo : EIATTR_KPARAM_INFO
	.align		4
.L_27:
        /*00ac*/ 	.byte	0x04, 0x17
        /*00ae*/ 	.short	(.L_29 - .L_28)
.L_28:
        /*00b0*/ 	.word	0x00000000
        /*00b4*/ 	.short	0x0004
        /*00b6*/ 	.short	0x001c
        /*00b8*/ 	.byte	0x00, 0xf0, 0x11, 0x00


	//----- nvinfo : EIATTR_KPARAM_INFO
	.align		4
.L_29:
        /*00bc*/ 	.byte	0x04, 0x17
        /*00be*/ 	.short	(.L_31 - .L_30)
.L_30:
        /*00c0*/ 	.word	0x00000000
        /*00c4*/ 	.short	0x0003
        /*00c6*/ 	.short	0x0018
        /*00c8*/ 	.byte	0x00, 0xf0, 0x11, 0x00


	//----- nvinfo : EIATTR_KPARAM_INFO
	.align		4
.L_31:
        /*00cc*/ 	.byte	0x04, 0x17
        /*00ce*/ 	.short	(.L_33 - .L_32)
.L_32:
        /*00d0*/ 	.word	0x00000000
        /*00d4*/ 	.short	0x0002
        /*00d6*/ 	.short	0x0010
        /*00d8*/ 	.byte	0x00, 0xf4, 0x21, 0x00


	//----- nvinfo : EIATTR_KPARAM_INFO
	.align		4
.L_33:
        /*00dc*/ 	.byte	0x04, 0x17
        /*00de*/ 	.short	(.L_35 - .L_34)
.L_34:
        /*00e0*/ 	.word	0x00000000
        /*00e4*/ 	.short	0x0001
        /*00e6*/ 	.short	0x0008
        /*00e8*/ 	.byte	0x00, 0xf4, 0x21, 0x00


	//----- nvinfo : EIATTR_KPARAM_INFO
	.align		4
.L_35:
        /*00ec*/ 	.byte	0x04, 0x17
        /*00ee*/ 	.short	(.L_37 - .L_36)
.L_36:
        /*00f0*/ 	.word	0x00000000
        /*00f4*/ 	.short	0x0000
        /*00f6*/ 	.short	0x0000
        /*00f8*/ 	.byte	0x00, 0xf4, 0x21, 0x00


	//----- nvinfo : EIATTR_MAXREG_COUNT
	.align		4
.L_37:
        /*00fc*/ 	.byte	0x03, 0x1b
        /*00fe*/ 	.short	0x00ff


	//----- nvinfo : EIATTR_NUM_BARRIERS
	.align		4
        /*0100*/ 	.byte	0x02, 0x4c
        /*0102*/ 	.byte	0x01
	.zero		1


	//----- nvinfo : EIATTR_ANNOTATIONS
	.align		4
        /*0104*/ 	.byte	0x04, 0x55
        /*0106*/ 	.short	(.L_39 - .L_38)


	//   ....[0]....
.L_38:
        /*0108*/ 	.word	0x00000001
        /*010c*/ 	.byte	0xf0, 0x05, 0x00, 0x00, 0x01, 0x00, 0x00, 0x00, 0xb0, 0x06, 0x00, 0x00, 0x01, 0x00, 0x00, 0x00
        /* <DEDUP_REMOVED lines=117> */
        /*086c*/ 	.byte	0xc0, 0xf5, 0x00, 0x00


	//----- nvinfo : EIATTR_MERCURY_ISA_VERSION
	.align		4
.L_39:
        /*0870*/ 	.byte	0x03, 0x5f
        /*0872*/ 	.short	0x0000


	//----- nvinfo : EIATTR_EXIT_INSTR_OFFSETS
	.align		4
        /*0874*/ 	.byte	0x04, 0x1c
        /*0876*/ 	.short	(.L_41 - .L_40)


	//   ....[0]....
.L_40:
        /*0878*/ 	.word	0x0000f8c0


	//   ....[1]....
        /*087c*/ 	.word	0x0000f8e0


	//----- nvinfo : EIATTR_REQNTID
	.align		4
.L_41:
        /*0880*/ 	.byte	0x04, 0x10
        /*0882*/ 	.short	(.L_43 - .L_42)
.L_42:
        /*0884*/ 	.word	0x00000080
        /*0888*/ 	.word	0x00000001
        /*088c*/ 	.word	0x00000001
.L_43:


//--------------------- .nv.callgraph             --------------------------
	.section	.nv.callgraph,"",@"SHT_CUDA_CALLGRAPH"
	.align	4
	.sectionentsize	8
	.align		4
        /*0000*/ 	.word	0x00000000
	.align		4
        /*0004*/ 	.word	0xffffffff
	.align		4
        /*0008*/ 	.word	0x00000000
	.align		4
        /*000c*/ 	.word	0xfffffffe
	.align		4
        /*0010*/ 	.word	0x00000000
	.align		4
        /*0014*/ 	.word	0xfffffffd
	.align		4
        /*0018*/ 	.word	0x00000000
	.align		4
        /*001c*/ 	.word	0xfffffffc


//--------------------- .nv.rel.action            --------------------------
	.section	.nv.rel.action,"",@"SHT_CUDA_RELOCINFO"
	.align	8
	.sectionentsize	8
        /*0000*/ 	.byte	0x73, 0x00, 0x00, 0x00, 0x00, 0x00, 0x00, 0x00, 0x00, 0x00, 0x00, 0x11, 0x25, 0x00, 0x05, 0x36


//--------------------- .nv.constant0.matmul_kernel --------------------------
	.section	.nv.constant0.matmul_kernel,"a",@progbits
	.sectionflags	@""
	.align	4
.nv.constant0.matmul_kernel:
	.zero		432


//--------------------- .text.matmul_kernel       --------------------------
	.section	.text.matmul_kernel,"ax",@progbits
	.sectioninfo	@"SHI_REGISTERS=255"
	.align	128
        .global         matmul_kernel
        .type           matmul_kernel,@function
        .size           matmul_kernel,(.L_x_4 - matmul_kernel)
        .other          matmul_kernel,@"STO_CUDA_ENTRY STV_DEFAULT"
matmul_kernel:
.text.matmul_kernel:
[----:B------:R-:W-:-:S03]  /*0000*/  IMAD.MOV.U32 R1, RZ, RZ, c[0x0][0x28] ;  /* 0x00000a00ff017624 */ /* 0x000fc600078e00ff */
[----:B------:R-:W-:Y:S01]  /*0010*/  IMAD.MOV.U32 R0, RZ, RZ, c[0x0][0x17c] ;  /* 0x00005f00ff007624 */ /* 0x000fe200078e00ff */
[----:B------:R-:W1:Y:S01]  /*0020*/  S2R R7, SR_CTAID.X ;  /* 0x0000000000077919 */ /* 0x000e620000002500 */
[----:B------:R-:W-:-:S03]  /*0030*/  IADD3 R1, R1, -0x1b0, RZ ;  /* 0xfffffe5001017810 */ /* 0x000fc60007ffe0ff */
[----:B------:R-:W-:Y:S01]  /*0040*/  IADD3 R0, R0, 0x7f, RZ ;  /* 0x0000007f00007810 */ /* 0x000fe20007ffe0ff */
[----:B------:R-:W2:Y:S03]  /*0050*/  S2R R12, SR_TID.X ;  /* 0x00000000000c7919 */ /* 0x000ea60000002100 */
[----:B------:R-:W-:-:S04]  /*0060*/  SHF.R.S32.HI R3, RZ, 0x1f, R0 ;  /* 0x0000001fff037819 */ /* 0x000fc80000011400 */
[----:B------:R-:W-:-:S04]  /*0070*/  LEA.HI R3, R3, R0, RZ, 0x7 ;  /* 0x0000000003037211 */ /* 0x000fc800078f38ff */
[----:B------:R-:W-:-:S05]  /*0080*/  SHF.R.S32.HI R3, RZ, 0x7, R3 ;  /* 0x00000007ff037819 */ /* 0x000fca0000011403 */
[----:B------:R-:W-:Y:S01]  /*0090*/  IMAD.SHL.U32 R6, R3, 0x4, RZ ;  /* 0x0000000403067824 */ /* 0x000fe200078e00ff */
[----:B-1----:R-:W-:-:S04]  /*00a0*/  IABS R8, R7 ;  /* 0x0000000700087213 */ /* 0x002fc80000000000 */
[-C--:B------:R-:W-:Y:S02]  /*00b0*/  IABS R5, R6.reuse ;  /* 0x0000000600057213 */ /* 0x080fe40000000000 */
[----:B------:R-:W-:Y:S02]  /*00c0*/  IABS R10, R6 ;  /* 0x00000006000a7213 */ /* 0x000fe40000000000 */
[----:B------:R-:W1:Y:S01]  /*00d0*/  I2F.RP R0, R5 ;  /* 0x0000000500007306 */ /* 0x000e620000209400 */
[----:B--2---:R-:W-:-:S07]  /*00e0*/  LOP3.LUT R27, R12, 0x3f, RZ, 0xc0, !PT ;  /* 0x0000003f0c1b7812 */ /* 0x004fce00078ec0ff */
[----:B-1----:R-:W1:Y:S02]  /*00f0*/  MUFU.RCP R0, R0 ;  /* 0x0000000000007308 */ /* 0x002e640000001000 */
[----:B-1----:R-:W-:Y:S01]  /*0100*/  IADD3 R2, R0, 0xffffffe, RZ ;  /* 0x0ffffffe00027810 */ /* 0x002fe20007ffe0ff */
[----:B------:R-:W-:-:S05]  /*0110*/  IMAD.MOV R0, RZ, RZ, -R10 ;  /* 0x000000ffff007224 */ /* 0x000fca00078e0a0a */
[----:B------:R1:W2:Y:S02]  /*0120*/  F2I.FTZ.U32.TRUNC.NTZ R3, R2 ;  /* 0x0000000200037305 */ /* 0x0002a4000021f000 */
[----:B-1----:R-:W-:Y:S02]  /*0130*/  IMAD.MOV.U32 R2, RZ, RZ, RZ ;  /* 0x000000ffff027224 */ /* 0x002fe400078e00ff */
[----:B--2---:R-:W-:-:S04]  /*0140*/  IMAD.MOV R4, RZ, RZ, -R3 ;  /* 0x000000ffff047224 */ /* 0x004fc800078e0a03 */
[----:B------:R-:W-:Y:S02]  /*0150*/  IMAD R9, R4, R5, RZ ;  /* 0x0000000504097224 */ /* 0x000fe400078e02ff */
[----:B------:R-:W-:Y:S02]  /*0160*/  IMAD.MOV.U32 R4, RZ, RZ, R8 ;  /* 0x000000ffff047224 */ /* 0x000fe400078e0008 */
[----:B------:R-:W-:-:S06]  /*0170*/  IMAD.HI.U32 R3, R3, R9, R2 ;  /* 0x0000000903037227 */ /* 0x000fcc00078e0002 */
[----:B------:R-:W-:-:S04]  /*0180*/  IMAD.HI.U32 R3, R3, R4, RZ ;  /* 0x0000000403037227 */ /* 0x000fc800078e00ff */
[----:B------:R-:W-:Y:S01]  /*0190*/  IMAD R0, R3, R0, R4 ;  /* 0x0000000003007224 */ /* 0x000fe200078e0204 */
[----:B------:R-:W-:-:S04]  /*01a0*/  IABS R4, c[0x0][0x178] ;  /* 0x00005e0000047a13 */ /* 0x000fc80000000000 */
[----:B------:R-:W-:Y:S01]  /*01b0*/  ISETP.GT.U32.AND P1, PT, R5, R0, PT ;  /* 0x000000000500720c */ /* 0x000fe20003f24070 */
[----:B------:R-:W1:-:S12]  /*01c0*/  I2F.RP R10, R4 ;  /* 0x00000004000a7306 */ /* 0x000e580000209400 */
[----:B------:R-:W-:Y:S01]  /*01d0*/  @!P1 IMAD.IADD R0, R0, 0x1, -R5 ;  /* 0x0000000100009824 */ /* 0x000fe200078e0a05 */
[----:B------:R-:W-:Y:S02]  /*01e0*/  @!P1 IADD3 R3, R3, 0x1, RZ ;  /* 0x0000000103039810 */ /* 0x000fe40007ffe0ff */
[----:B------:R-:W-:Y:S01]  /*01f0*/  ISETP.NE.AND P1, PT, R6, RZ, PT ;  /* 0x000000ff0600720c */ /* 0x000fe20003f25270 */
[----:B-1----:R-:W-:Y:S01]  /*0200*/  MUFU.RCP R10, R10 ;  /* 0x0000000a000a7308 */ /* 0x002fe20000001000 */
[----:B------:R-:W-:Y:S02]  /*0210*/  ISETP.GE.U32.AND P0, PT, R0, R5, PT ;  /* 0x000000050000720c */ /* 0x000fe40003f06070 */
[----:B------:R-:W-:Y:S02]  /*0220*/  LOP3.LUT R0, R7, R6, RZ, 0x3c, !PT ;  /* 0x0000000607007212 */ /* 0x000fe400078e3cff */
[----:B------:R-:W-:Y:S02]  /*0230*/  IABS R5, c[0x0][0x17c] ;  /* 0x00005f0000057a13 */ /* 0x000fe40000000000 */
[----:B------:R-:W-:Y:S01]  /*0240*/  ISETP.GE.AND P2, PT, R0, RZ, PT ;  /* 0x000000ff0000720c */ /* 0x000fe20003f46270 */
[----:B------:R-:W-:Y:S01]  /*0250*/  IMAD.MOV.U32 R0, RZ, RZ, c[0x0][0x178] ;  /* 0x00005e00ff007624 */ /* 0x000fe200078e00ff */
[----:B------:R-:W1:Y:S04]  /*0260*/  I2F.RP R9, R5 ;  /* 0x0000000500097306 */ /* 0x000e680000209400 */
[----:B------:R-:W-:-:S02]  /*0270*/  IADD3 R0, R0, 0x3f, RZ ;  /* 0x0000003f00007810 */ /* 0x000fc40007ffe0ff */
[----:B------:R-:W-:-:S05]  /*0280*/  @P0 IADD3 R3, R3, 0x1, RZ ;  /* 0x0000000103030810 */ /* 0x000fca0007ffe0ff */
[----:B------:R-:W-:Y:S01]  /*0290*/  IMAD.MOV.U32 R2, RZ, RZ, R3 ;  /* 0x000000ffff027224 */ /* 0x000fe200078e0003 */
[----:B------:R-:W-:-:S03]  /*02a0*/  SHF.R.S32.HI R3, RZ, 0x1f, R0 ;  /* 0x0000001fff037819 */ /* 0x000fc60000011400 */
[----:B------:R-:W-:Y:S01]  /*02b0*/  @!P2 IMAD.MOV R2, RZ, RZ, -R2 ;  /* 0x000000ffff02a224 */ /* 0x000fe200078e0a02 */
[----:B------:R-:W-:Y:S01]  /*02c0*/  @!P1 LOP3.LUT R2, RZ, R6, RZ, 0x33, !PT ;  /* 0x00000006ff029212 */ /* 0x000fe200078e33ff */
[----:B-1----:R-:W-:Y:S01]  /*02d0*/  MUFU.RCP R9, R9 ;  /* 0x0000000900097308 */ /* 0x002fe20000001000 */
[----:B------:R-:W-:-:S03]  /*02e0*/  LEA.HI R3, R3, R0, RZ, 0x6 ;  /* 0x0000000003037211 */ /* 0x000fc600078f30ff */
[----:B------:R-:W-:Y:S02]  /*02f0*/  IMAD.SHL.U32 R21, R2, 0x4, RZ ;  /* 0x0000000402157824 */ /* 0x000fe400078e00ff */
[----:B------:R-:W-:-:S03]  /*0300*/  IMAD.MOV R2, RZ, RZ, -R2 ;  /* 0x000000ffff027224 */ /* 0x000fc600078e0a02 */
[----:B------:R-:W-:Y:S01]  /*0310*/  LEA.HI.SX32 R3, R3, -R21, 0x1a ;  /* 0x8000001503037211 */ /* 0x000fe200078fd2ff */
[----:B------:R-:W-:Y:S02]  /*0320*/  IMAD R14, R6, R2, R7 ;  /* 0x00000002060e7224 */ /* 0x000fe400078e0207 */
[----:B------:R-:W-:Y:S01]  /*0330*/  IMAD.MOV.U32 R2, RZ, RZ, RZ ;  /* 0x000000ffff027224 */ /* 0x000fe200078e00ff */
[----:B------:R-:W-:-:S04]  /*0340*/  IMNMX R23, R3, 0x4, PT ;  /* 0x0000000403177817 */ /* 0x000fc80003800200 */
[-C--:B------:R-:W-:Y:S02]  /*0350*/  IABS R11, R23.reuse ;  /* 0x00000017000b7213 */ /* 0x080fe40000000000 */
[----:B------:R-:W-:Y:S02]  /*0360*/  IABS R6, R23 ;  /* 0x0000001700067213 */ /* 0x000fe40000000000 */
[----:B------:R-:W1:Y:S08]  /*0370*/  I2F.RP R0, R11 ;  /* 0x0000000b00007306 */ /* 0x000e700000209400 */
[----:B-1----:R-:W1:Y:S02]  /*0380*/  MUFU.RCP R0, R0 ;  /* 0x0000000000007308 */ /* 0x002e640000001000 */
[----:B-1----:R-:W-:-:S02]  /*0390*/  IADD3 R3, R0, 0xffffffe, RZ ;  /* 0x0ffffffe00037810 */ /* 0x002fc40007ffe0ff */
[----:B------:R-:W-:-:S04]  /*03a0*/  IABS R0, R14 ;  /* 0x0000000e00007213 */ /* 0x000fc80000000000 */
[----:B------:R-:W1:Y:S02]  /*03b0*/  F2I.FTZ.U32.TRUNC.NTZ R3, R3 ;  /* 0x0000000300037305 */ /* 0x000e64000021f000 */
[----:B-1----:R-:W-:-:S04]  /*03c0*/  IMAD.MOV R8, RZ, RZ, -R3 ;  /* 0x000000ffff087224 */ /* 0x002fc800078e0a03 */
[----:B------:R-:W-:Y:S01]  /*03d0*/  IMAD R7, R8, R11, RZ ;  /* 0x0000000b08077224 */ /* 0x000fe200078e02ff */
[----:B------:R-:W-:-:S03]  /*03e0*/  IADD3 R8, R10, 0xffffffe, RZ ;  /* 0x0ffffffe0a087810 */ /* 0x000fc60007ffe0ff */
[----:B------:R-:W-:-:S04]  /*03f0*/  IMAD.HI.U32 R2, R3, R7, R2 ;  /* 0x0000000703027227 */ /* 0x000fc800078e0002 */
[----:B------:R-:W-:Y:S02]  /*0400*/  IMAD.MOV.U32 R3, RZ, RZ, R0 ;  /* 0x000000ffff037224 */ /* 0x000fe400078e0000 */
[----:B------:R-:W-:Y:S01]  /*0410*/  IMAD.MOV R0, RZ, RZ, -R6 ;  /* 0x000000ffff007224 */ /* 0x000fe200078e0a06 */
[----:B------:R-:W-:Y:S01]  /*0420*/  IADD3 R6, R9, 0xffffffe, RZ ;  /* 0x0ffffffe09067810 */ /* 0x000fe20007ffe0ff */
[----:B------:R-:W-:Y:S01]  /*0430*/  IMAD.HI.U32 R2, R2, R3, RZ ;  /* 0x0000000302027227 */ /* 0x000fe200078e00ff */
[----:B------:R-:W1:Y:S03]  /*0440*/  F2I.FTZ.U32.TRUNC.NTZ R9, R8 ;  /* 0x0000000800097305 */ /* 0x000e66000021f000 */
[----:B------:R-:W-:Y:S01]  /*0450*/  IMAD R0, R2, R0, R3 ;  /* 0x0000000002007224 */ /* 0x000fe200078e0203 */
[----:B------:R-:W-:-:S04]  /*0460*/  SHF.R.S32.HI R3, RZ, 0x6, R12 ;  /* 0x00000006ff037819 */ /* 0x000fc8000001140c */
[----:B------:R-:W-:Y:S01]  /*0470*/  ISETP.GT.U32.AND P1, PT, R11, R0, PT ;  /* 0x000000000b00720c */ /* 0x000fe20003f24070 */
[----:B------:R2:W3:Y:S01]  /*0480*/  F2I.FTZ.U32.TRUNC.NTZ R7, R6 ;  /* 0x0000000600077305 */ /* 0x0004e2000021f000 */
[----:B------:R-:W-:Y:S01]  /*0490*/  SGXT R3, R3, 0x1 ;  /* 0x000000010303781a */ /* 0x000fe20000000200 */
[----:B-1----:R-:W-:Y:S02]  /*04a0*/  IMAD.MOV R15, RZ, RZ, -R9 ;  /* 0x000000ffff0f7224 */ /* 0x002fe400078e0a09 */
[----:B--2---:R-:W-:-:S08]  /*04b0*/  IMAD.SHL.U32 R6, R27, 0x4, RZ ;  /* 0x000000041b067824 */ /* 0x004fd000078e00ff */
[----:B------:R-:W-:Y:S01]  /*04c0*/  @!P1 IMAD.IADD R0, R0, 0x1, -R11 ;  /* 0x0000000100009824 */ /* 0x000fe200078e0a0b */
[----:B------:R-:W-:Y:S02]  /*04d0*/  @!P1 IADD3 R2, R2, 0x1, RZ ;  /* 0x0000000102029810 */ /* 0x000fe40007ffe0ff */
[----:B------:R-:W-:Y:S01]  /*04e0*/  ISETP.NE.AND P1, PT, R23, RZ, PT ;  /* 0x000000ff1700720c */ /* 0x000fe20003f25270 */
[----:B---3--:R-:W-:Y:S01]  /*04f0*/  IMAD.MOV R8, RZ, RZ, -R7 ;  /* 0x000000ffff087224 */ /* 0x008fe200078e0a07 */
[----:B------:R-:W-:Y:S02]  /*0500*/  ISETP.GE.U32.AND P0, PT, R0, R11, PT ;  /* 0x0000000b0000720c */ /* 0x000fe40003f06070 */
[----:B------:R-:W-:Y:S01]  /*0510*/  LOP3.LUT R0, R14, R23, RZ, 0x3c, !PT ;  /* 0x000000170e007212 */ /* 0x000fe200078e3cff */
[----:B------:R-:W-:Y:S01]  /*0520*/  IMAD R13, R8, R5, RZ ;  /* 0x00000005080d7224 */ /* 0x000fe200078e02ff */
[----:B------:R-:W-:Y:S01]  /*0530*/  SHF.R.U32.HI R11, RZ, 0x6, R12 ;  /* 0x00000006ff0b7819 */ /* 0x000fe2000001160c */
[----:B------:R-:W-:Y:S01]  /*0540*/  IMAD.MOV.U32 R8, RZ, RZ, RZ ;  /* 0x000000ffff087224 */ /* 0x000fe200078e00ff */
[----:B------:R-:W-:-:S02]  /*0550*/  ISETP.GE.AND P2, PT, R0, RZ, PT ;  /* 0x000000ff0000720c */ /* 0x000fc40003f46270 */
[----:B------:R-:W-:-:S05]  /*0560*/  LOP3.LUT R0, R6, 0x120, R3, 0x78, !PT ;  /* 0x0000012006007812 */ /* 0x000fca00078e7803 */
[----:B------:R-:W-:-:S05]  /*0570*/  @P0 IADD3 R2, R2, 0x1, RZ ;  /* 0x0000000102020810 */ /* 0x000fca0007ffe0ff */
[----:B------:R-:W-:Y:S01]  /*0580*/  IMAD.MOV.U32 R10, RZ, RZ, R2 ;  /* 0x000000ffff0a7224 */ /* 0x000fe200078e0002 */
[----:B------:R-:W-:Y:S01]  /*0590*/  LOP3.LUT R2, R6, 0x110, R3, 0x78, !PT ;  /* 0x0000011006027812 */ /* 0x000fe200078e7803 */
[----:B------:R-:W-:Y:S01]  /*05a0*/  IMAD.MOV.U32 R6, RZ, RZ, RZ ;  /* 0x000000ffff067224 */ /* 0x000fe200078e00ff */
[----:B------:R-:W-:Y:S01]  /*05b0*/  SGXT.U32 R3, R11, 0x1 ;  /* 0x000000010b03781a */ /* 0x000fe20000000000 */
[----:B------:R-:W-:Y:S01]  /*05c0*/  @!P2 IMAD.MOV R10, RZ, RZ, -R10 ;  /* 0x000000ffff0aa224 */ /* 0x000fe200078e0a0a */
[----:B------:R-:W-:Y:S01]  /*05d0*/  @!P1 LOP3.LUT R10, RZ, R23, RZ, 0x33, !PT ;  /* 0x00000017ff0a9212 */ /* 0x000fe200078e33ff */
[----:B------:R-:W-:Y:S01]  /*05e0*/  IMAD R11, R15, R4, RZ ;  /* 0x000000040f0b7224 */ /* 0x000fe200078e02ff */
[----:B------:R1:W-:Y:S01]  /*05f0*/  STL [R1+0x1a0], R2 ;  /* 0x0001a00201007387 */ /* 0x0003e20000100800 */
[----:B------:R-:W-:Y:S01]  /*0600*/  IMAD.HI.U32 R6, R7, R13, R6 ;  /* 0x0000000d07067227 */ /* 0x000fe200078e0006 */
[----:B------:R-:W-:-:S03]  /*0610*/  LOP3.LUT R221, R3, 0xc, RZ, 0xfc, !PT ;  /* 0x0000000c03dd7812 */ /* 0x000fc600078efcff */
[----:B------:R-:W-:Y:S02]  /*0620*/  IMAD.SHL.U32 R68, R10, 0x80, RZ ;  /* 0x000000800a447824 */ /* 0x000fe400078e00ff */
[----:B------:R-:W-:-:S03]  /*0630*/  IMAD.HI.U32 R7, R9, R11, R8 ;  /* 0x0000000b09077227 */ /* 0x000fc600078e0008 */
[C-C-:B------:R-:W-:Y:S01]  /*0640*/  LOP3.LUT R33, R68.reuse, 0x2, R3.reuse, 0xfe, !PT ;  /* 0x0000000244217812 */ /* 0x140fe200078efe03 */
[----:B------:R-:W-:Y:S01]  /*0650*/  IMAD.MOV R8, RZ, RZ, -R10 ;  /* 0x000000ffff087224 */ /* 0x000fe200078e0a0a */
[C-C-:B------:R-:W-:Y:S01]  /*0660*/  LOP3.LUT R153, R68.reuse, 0x6, R3.reuse, 0xfe, !PT ;  /* 0x0000000644997812 */ /* 0x140fe200078efe03 */
[----:B------:R-:W-:Y:S01]  /*0670*/  IMAD R75, R3, c[0x0][0x188], RZ ;  /* 0x00006200034b7a24 */ /* 0x000fe200078e02ff */
[----:B------:R-:W-:Y:S01]  /*0680*/  IABS R15, R33 ;  /* 0x00000021000f7213 */ /* 0x000fe20000000000 */
[----:B------:R-:W-:Y:S01]  /*0690*/  IMAD R8, R23, R8, R14 ;  /* 0x0000000817087224 */ /* 0x000fe200078e020e */
[----:B------:R-:W-:Y:S01]  /*06a0*/  IABS R19, R153 ;  /* 0x0000009900137213 */ /* 0x000fe20000000000 */
[----:B------:R-:W-:Y:S01]  /*06b0*/  STL [R1+0x108], R33 ;  /* 0x0001082101007387 */ /* 0x000fe20000100800 */
[--C-:B------:R-:W-:Y:S01]  /*06c0*/  LOP3.LUT R149, R68, 0xe, R3.reuse, 0xfe, !PT ;  /* 0x0000000e44957812 */ /* 0x100fe200078efe03 */
[----:B------:R-:W-:Y:S01]  /*06d0*/  IMAD.HI.U32 R10, R6, R15, RZ ;  /* 0x0000000f060a7227 */ /* 0x000fe200078e00ff */
[----:B------:R-:W-:-:S02]  /*06e0*/  LOP3.LUT R144, R68, 0x18, R3, 0xfe, !PT ;  /* 0x0000001844907812 */ /* 0x000fc400078efe03 */
[----:B------:R-:W-:Y:S01]  /*06f0*/  IABS R24, R149 ;  /* 0x0000009500187213 */ /* 0x000fe20000000000 */
[----:B------:R-:W-:Y:S01]  /*0700*/  IMAD.HI.U32 R12, R6, R19, RZ ;  /* 0x00000013060c7227 */ /* 0x000fe200078e00ff */
[----:B------:R-:W-:Y:S02]  /*0710*/  IABS R34, R144 ;  /* 0x0000009000227213 */ /* 0x000fe40000000000 */
[C-C-:B------:R-:W-:Y:S01]  /*0720*/  LOP3.LUT R139, R68.reuse, 0x22, R3.reuse, 0xfe, !PT ;  /* 0x00000022448b7812 */ /* 0x140fe200078efe03 */
[----:B------:R-:W-:Y:S01]  /*0730*/  IMAD.MOV R16, RZ, RZ, -R10 ;  /* 0x000000ffff107224 */ /* 0x000fe200078e0a0a */
[----:B------:R-:W-:Y:S01]  /*0740*/  LOP3.LUT R131, R68, 0x2c, R3, 0xfe, !PT ;  /* 0x0000002c44837812 */ /* 0x000fe200078efe03 */
[----:B------:R-:W-:Y:S01]  /*0750*/  IMAD.MOV R20, RZ, RZ, -R12 ;  /* 0x000000ffff147224 */ /* 0x000fe200078e0a0c */
[----:B------:R-:W-:Y:S01]  /*0760*/  IABS R44, R139 ;  /* 0x0000008b002c7213 */ /* 0x000fe20000000000 */
[----:B------:R-:W-:Y:S01]  /*0770*/  IMAD R12, R5, R16, R15 ;  /* 0x00000010050c7224 */ /* 0x000fe200078e020f */
[----:B------:R-:W-:Y:S01]  /*0780*/  IABS R54, R131 ;  /* 0x0000008300367213 */ /* 0x000fe20000000000 */
[----:B------:R-:W-:Y:S01]  /*0790*/  IMAD.HI.U32 R15, R6, R24, RZ ;  /* 0x00000018060f7227 */ /* 0x000fe200078e00ff */
[----:B------:R-:W-:-:S02]  /*07a0*/  LOP3.LUT R121, R68, 0x36, R3, 0xfe, !PT ;  /* 0x0000003644797812 */ /* 0x000fc400078efe03 */
[----:B------:R-:W-:Y:S01]  /*07b0*/  LOP3.LUT R242, R68, R3, RZ, 0xfc, !PT ;  /* 0x0000000344f27212 */ /* 0x000fe200078efcff */
[----:B------:R-:W-:Y:S01]  /*07c0*/  IMAD.MOV R15, RZ, RZ, -R15 ;  /* 0x000000ffff0f7224 */ /* 0x000fe200078e0a0f */
[----:B------:R-:W-:Y:S01]  /*07d0*/  IABS R64, R121 ;  /* 0x0000007900407213 */ /* 0x000fe20000000000 */
[C---:B------:R-:W-:Y:S01]  /*07e0*/  IMAD R16, R5.reuse, R20, R19 ;  /* 0x0000001405107224 */ /* 0x040fe200078e0213 */
[C---:B------:R-:W-:Y:S01]  /*07f0*/  LOP3.LUT R111, R242.reuse, 0x40, RZ, 0xfc, !PT ;  /* 0x00000040f26f7812 */ /* 0x040fe200078efcff */
[----:B------:R-:W-:Y:S01]  /*0800*/  IMAD R24, R5, R15, R24 ;  /* 0x0000000f05187224 */ /* 0x000fe200078e0218 */
[----:B------:R-:W-:Y:S01]  /*0810*/  LOP3.LUT R101, R242, 0x4a, RZ, 0xfc, !PT ;  /* 0x0000004af2657812 */ /* 0x000fe200078efcff */
[----:B------:R-:W-:Y:S01]  /*0820*/  IMAD.HI.U32 R15, R6, R34, RZ ;  /* 0x00000022060f7227 */ /* 0x000fe200078e00ff */
[----:B------:R-:W-:Y:S02]  /*0830*/  IABS R74, R111 ;  /* 0x0000006f004a7213 */ /* 0x000fe40000000000 */
[----:B------:R-:W-:Y:S01]  /*0840*/  IABS R84, R101 ;  /* 0x0000006500547213 */ /* 0x000fe20000000000 */
[----:B------:R-:W-:Y:S01]  /*0850*/  IMAD.MOV R15, RZ, RZ, -R15 ;  /* 0x000000ffff0f7224 */ /* 0x000fe200078e0a0f */
[C---:B------:R-:W-:Y:S01]  /*0860*/  LOP3.LUT R73, R242.reuse, 0x54, RZ, 0xfc, !PT ;  /* 0x00000054f2497812 */ /* 0x040fe200078efcff */
[----:B------:R-:W-:Y:S01]  /*0870*/  IMAD.IADD R8, R21, 0x1, R8 ;  /* 0x0000000115087824 */ /* 0x000fe200078e0208 */
[----:B------:R-:W-:Y:S01]  /*0880*/  LOP3.LUT R63, R242, 0x5e, RZ, 0xfc, !PT ;  /* 0x0000005ef23f7812 */ /* 0x000fe200078efcff */
[----:B------:R-:W-:Y:S01]  /*0890*/  IMAD R34, R5, R15, R34 ;  /* 0x0000000f05227224 */ /* 0x000fe200078e0222 */
[----:B------:R-:W-:Y:S01]  /*08a0*/  IABS R94, R73 ;  /* 0x00000049005e7213 */ /* 0x000fe20000000000 */
[----:B------:R-:W-:Y:S01]  /*08b0*/  IMAD.HI.U32 R15, R6, R44, RZ ;  /* 0x0000002c060f7227 */ /* 0x000fe200078e00ff */
[----:B------:R-:W-:-:S02]  /*08c0*/  IABS R102, R63 ;  /* 0x0000003f00667213 */ /* 0x000fc40000000000 */
[----:B------:R-:W-:Y:S01]  /*08d0*/  LOP3.LUT R154, R68, 0x4, R3, 0xfe, !PT ;  /* 0x00000004449a7812 */ /* 0x000fe200078efe03 */
[----:B------:R-:W-:Y:S01]  /*08e0*/  IMAD.MOV R15, RZ, RZ, -R15 ;  /* 0x000000ffff0f7224 */ /* 0x000fe200078e0a0f */
[----:B------:R-:W-:Y:S02]  /*08f0*/  LOP3.LUT R37, R242, 0x68, RZ, 0xfc, !PT ;  /* 0x00000068f2257812 */ /* 0x000fe400078efcff */
[----:B------:R-:W-:Y:S01]  /*0900*/  IABS R13, R242 ;  /* 0x000000f2000d7213 */ /* 0x000fe20000000000 */
[C---:B------:R-:W-:Y:S01]  /*0910*/  IMAD R44, R5.reuse, R15, R44 ;  /* 0x0000000f052c7224 */ /* 0x040fe200078e022c */
[----:B------:R-:W-:Y:S01]  /*0920*/  IABS R17, R154 ;  /* 0x0000009a00117213 */ /* 0x000fe20000000000 */
[----:B------:R-:W-:Y:S01]  /*0930*/  IMAD.HI.U32 R15, R6, R54, RZ ;  /* 0x00000036060f7227 */ /* 0x000fe200078e00ff */
[----:B------:R-:W-:Y:S01]  /*0940*/  IABS R108, R37 ;  /* 0x00000025006c7213 */ /* 0x000fe20000000000 */
[----:B------:R-:W-:Y:S01]  /*0950*/  STL [R1+0x104], R154 ;  /* 0x0001049a01007387 */ /* 0x000fe20000100800 */
[C---:B------:R-:W-:Y:S01]  /*0960*/  LOP3.LUT R43, R242.reuse, 0x72, RZ, 0xfc, !PT ;  /* 0x00000072f22b7812 */ /* 0x040fe200078efcff */
[----:B------:R-:W-:Y:S01]  /*0970*/  IMAD.MOV R15, RZ, RZ, -R15 ;  /* 0x000000ffff0f7224 */ /* 0x000fe200078e0a0f */
[----:B------:R-:W-:Y:S01]  /*0980*/  LOP3.LUT R29, R242, 0x7e, RZ, 0xfc, !PT ;  /* 0x0000007ef21d7812 */ /* 0x000fe200078efcff */
[----:B------:R-:W-:Y:S01]  /*0990*/  IMAD.HI.U32 R9, R6, R13, RZ ;  /* 0x0000000d06097227 */ /* 0x000fe200078e00ff */
[----:B------:R-:W-:Y:S01]  /*09a0*/  IABS R124, R43 ;  /* 0x0000002b007c7213 */ /* 0x000fe20000000000 */
[----:B------:R-:W-:Y:S01]  /*09b0*/  STL [R1+0x100], R153 ;  /* 0x0001009901007387 */ /* 0x000fe20000100800 */
[----:B------:R-:W-:Y:S01]  /*09c0*/  IABS R136, R29 ;  /* 0x0000001d00887213 */ /* 0x000fe20000000000 */
[C---:B------:R-:W-:Y:S01]  /*09d0*/  IMAD R54, R5.reuse, R15, R54 ;  /* 0x0000000f05367224 */ /* 0x040fe200078e0236 */
[----:B------:R-:W-:Y:S01]  /*09e0*/  LOP3.LUT R152, R68, 0x8, R3, 0xfe, !PT ;  /* 0x0000000844987812 */ /* 0x000fe200078efe03 */
[----:B------:R-:W-:Y:S01]  /*09f0*/  IMAD.HI.U32 R15, R6, R64, RZ ;  /* 0x00000040060f7227 */ /* 0x000fe200078e00ff */
[----:B------:R-:W-:-:S02]  /*0a00*/  ISETP.GT.U32.AND P1, PT, R5, R12, PT ;  /* 0x0000000c0500720c */ /* 0x000fc40003f24070 */
[C---:B------:R-:W-:Y:S01]  /*0a10*/  LOP3.LUT R151, R68.reuse, 0xa, R3, 0xfe, !PT ;  /* 0x0000000a44977812 */ /* 0x040fe200078efe03 */
[----:B------:R-:W-:Y:S01]  /*0a20*/  IMAD.MOV R15, RZ, RZ, -R15 ;  /* 0x000000ffff0f7224 */ /* 0x000fe200078e0a0f */
[--C-:B------:R-:W-:Y:S01]  /*0a30*/  LOP3.LUT R150, R68, 0xc, R3.reuse, 0xfe, !PT ;  /* 0x0000000c44967812 */ /* 0x100fe200078efe03 */
[----:B------:R-:W-:Y:S01]  /*0a40*/  IMAD.HI.U32 R11, R6, R17, RZ ;  /* 0x00000011060b7227 */ /* 0x000fe200078e00ff */
[----:B------:R-:W-:Y:S01]  /*0a50*/  IABS R20, R151 ;  /* 0x0000009700147213 */ /* 0x000fe20000000000 */
[----:B------:R-:W-:Y:S01]  /*0a60*/  STL [R1+0xfc], R152 ;  /* 0x0000fc9801007387 */ /* 0x000fe20000100800 */
[----:B------:R-:W-:Y:S01]  /*0a70*/  IABS R22, R150 ;  /* 0x0000009600167213 */ /* 0x000fe20000000000 */
[C---:B------:R-:W-:Y:S01]  /*0a80*/  IMAD R64, R5.reuse, R15, R64 ;  /* 0x0000000f05407224 */ /* 0x040fe200078e0240 */
[----:B------:R-:W-:Y:S01]  /*0a90*/  LOP3.LUT R147, R68, 0x12, R3, 0xfe, !PT ;  /* 0x0000001244937812 */ /* 0x000fe200078efe03 */
[----:B------:R-:W-:Y:S01]  /*0aa0*/  IMAD.HI.U32 R15, R6, R74, RZ ;  /* 0x0000004a060f7227 */ /* 0x000fe200078e00ff */
[C---:B------:R-:W-:Y:S01]  /*0ab0*/  ISETP.GT.U32.AND P3, PT, R5.reuse, R16, PT ;  /* 0x000000100500720c */ /* 0x040fe20003f64070 */
[----:B------:R-:W-:Y:S01]  /*0ac0*/  STL [R1+0xf8], R151 ;  /* 0x0000f89701007387 */ /* 0x000fe20000100800 */
[----:B------:R-:W-:Y:S01]  /*0ad0*/  IABS R28, R147 ;  /* 0x00000093001c7213 */ /* 0x000fe20000000000 */
[----:B------:R-:W-:Y:S01]  /*0ae0*/  IMAD.MOV R15, RZ, RZ, -R15 ;  /* 0x000000ffff0f7224 */ /* 0x000fe200078e0a0f */
[C---:B------:R-:W-:Y:S01]  /*0af0*/  LOP3.LUT R148, R68.reuse, 0x10, R3, 0xfe, !PT ;  /* 0x0000001044947812 */ /* 0x040fe200078efe03 */
[----:B------:R-:W-:Y:S01]  /*0b00*/  IMAD.MOV R14, RZ, RZ, -R9 ;  /* 0x000000ffff0e7224 */ /* 0x000fe200078e0a09 */
[--C-:B------:R-:W-:Y:S01]  /*0b10*/  LOP3.LUT R145, R68, 0x16, R3.reuse, 0xfe, !PT ;  /* 0x0000001644917812 */ /* 0x100fe200078efe03 */
[C---:B------:R-:W-:Y:S01]  /*0b20*/  IMAD R74, R5.reuse, R15, R74 ;  /* 0x0000000f054a7224 */ /* 0x040fe200078e024a */
[----:B------:R-:W-:Y:S01]  /*0b30*/  IABS R26, R148 ;  /* 0x00000094001a7213 */ /* 0x000fe20000000000 */
[----:B------:R-:W-:Y:S01]  /*0b40*/  IMAD.HI.U32 R15, R6, R84, RZ ;  /* 0x00000054060f7227 */ /* 0x000fe200078e00ff */
[----:B------:R-:W-:Y:S01]  /*0b50*/  IABS R32, R145 ;  /* 0x0000009100207213 */ /* 0x000fe20000000000 */
[----:B------:R-:W-:Y:S01]  /*0b60*/  STL [R1+0xf4], R150 ;  /* 0x0000f49601007387 */ /* 0x000fe20000100800 */
[C---:B------:R-:W-:Y:S01]  /*0b70*/  LOP3.LUT R146, R68.reuse, 0x14, R3, 0xfe, !PT ;  /* 0x0000001444927812 */ /* 0x040fe200078efe03 */
[----:B------:R-:W-:Y:S01]  /*0b80*/  IMAD.MOV R15, RZ, RZ, -R15 ;  /* 0x000000ffff0f7224 */ /* 0x000fe200078e0a0f */
[C---:B------:R-:W-:Y:S01]  /*0b90*/  LOP3.LUT R143, R68.reuse, 0x1a, R3, 0xfe, !PT ;  /* 0x0000001a448f7812 */ /* 0x040fe200078efe03 */
[----:B------:R-:W-:Y:S01]  /*0ba0*/  IMAD.MOV R18, RZ, RZ, -R11 ;  /* 0x000000ffff127224 */ /* 0x000fe200078e0a0b */
[----:B------:R-:W-:Y:S01]  /*0bb0*/  IABS R30, R146 ;  /* 0x00000092001e7213 */ /* 0x000fe20000000000 */
[C---:B------:R-:W-:Y:S01]  /*0bc0*/  IMAD R84, R5.reuse, R15, R84 ;  /* 0x0000000f05547224 */ /* 0x040fe200078e0254 */
[----:B------:R-:W-:Y:S01]  /*0bd0*/  LOP3.LUT R140, R68, 0x20, R3, 0xfe, !PT ;  /* 0x00000020448c7812 */ /* 0x000fe200078efe03 */
[----:B------:R-:W-:Y:S01]  /*0be0*/  IMAD.HI.U32 R15, R6, R94, RZ ;  /* 0x0000005e060f7227 */ /* 0x000fe200078e00ff */
[----:B------:R-:W-:Y:S01]  /*0bf0*/  IABS R36, R143 ;  /* 0x0000008f00247213 */ /* 0x000fe20000000000 */
[----:B------:R-:W-:Y:S01]  /*0c00*/  STL [R1+0xf0], R149 ;  /* 0x0000f09501007387 */ /* 0x000fe20000100800 */
[----:B------:R-:W-:Y:S01]  /*0c10*/  IABS R42, R140 ;  /* 0x0000008c002a7213 */ /* 0x000fe20000000000 */
[----:B------:R-:W-:Y:S01]  /*0c20*/  IMAD.MOV R15, RZ, RZ, -R15 ;  /* 0x000000ffff0f7224 */ /* 0x000fe200078e0a0f */
[C---:B------:R-:W-:Y:S01]  /*0c30*/  LOP3.LUT R142, R68.reuse, 0x1c, R3, 0xfe, !PT ;  /* 0x0000001c448e7812 */ /* 0x040fe200078efe03 */
[C---:B------:R-:W-:Y:S01]  /*0c40*/  IMAD R10, R5.reuse, R14, R13 ;  /* 0x0000000e050a7224 */ /* 0x040fe200078e020d */
[----:B------:R-:W-:Y:S01]  /*0c50*/  LOP3.LUT R141, R68, 0x1e, R3, 0xfe, !PT ;  /* 0x0000001e448d7812 */ /* 0x000fe200078efe03 */
[C---:B------:R-:W-:Y:S01]  /*0c60*/  IMAD R94, R5.reuse, R15, R94 ;  /* 0x0000000f055e7224 */ /* 0x040fe200078e025e */
[----:B------:R-:W-:Y:S01]  /*0c70*/  IABS R38, R142 ;  /* 0x0000008e00267213 */ /* 0x000fe20000000000 */
[----:B------:R-:W-:Y:S01]  /*0c80*/  IMAD.HI.U32 R15, R6, R102, RZ ;  /* 0x00000066060f7227 */ /* 0x000fe200078e00ff */
[C---:B------:R-:W-:Y:S01]  /*0c90*/  ISETP.GT.U32.AND P0, PT, R5.reuse, R10, PT ;  /* 0x0000000a0500720c */ /* 0x040fe20003f04070 */
[----:B------:R-:W-:Y:S01]  /*0ca0*/  STL [R1+0xec], R148 ;  /* 0x0000ec9401007387 */ /* 0x000fe20000100800 */
[----:B------:R-:W-:Y:S01]  /*0cb0*/  IABS R40, R141 ;  /* 0x0000008d00287213 */ /* 0x000fe20000000000 */
[----:B------:R-:W-:Y:S01]  /*0cc0*/  IMAD.MOV R15, RZ, RZ, -R15 ;  /* 0x000000ffff0f7224 */ /* 0x000fe200078e0a0f */
[----:B------:R-:W-:Y:S01]  /*0cd0*/  LOP3.LUT R138, R68, 0x24, R3, 0xfe, !PT ;  /* 0x00000024448a7812 */ /* 0x000fe200078efe03 */
[C---:B------:R-:W-:Y:S01]  /*0ce0*/  IMAD R14, R5.reuse, R18, R17 ;  /* 0x00000012050e7224 */ /* 0x040fe200078e0211 */
[----:B------:R-:W-:Y:S01]  /*0cf0*/  IABS R18, R152 ;  /* 0x0000009800127213 */ /* 0x000fe20000000000 */
[C---:B------:R-:W-:Y:S01]  /*0d00*/  IMAD R102, R5.reuse, R15, R102 ;  /* 0x0000000f05667224 */ /* 0x040fe200078e0266 */
[----:B------:R-:W-:Y:S01]  /*0d10*/  IABS R46, R138 ;  /* 0x0000008a002e7213 */ /* 0x000fe20000000000 */
[----:B------:R-:W-:Y:S01]  /*0d20*/  IMAD.HI.U32 R15, R6, R108, RZ ;  /* 0x0000006c060f7227 */ /* 0x000fe200078e00ff */
[C---:B------:R-:W-:Y:S01]  /*0d30*/  ISETP.GT.U32.AND P2, PT, R5.reuse, R14, PT ;  /* 0x0000000e0500720c */ /* 0x040fe20003f44070 */
[----:B------:R-:W-:Y:S01]  /*0d40*/  STL [R1+0xe8], R147 ;  /* 0x0000e89301007387 */ /* 0x000fe20000100800 */
        /* <DEDUP_REMOVED lines=8> */
[--C-:B------:R-:W-:Y:S01]  /*0dd0*/  LOP3.LUT R135, R68, 0x28, R3.reuse, 0xfe, !PT ;  /* 0x0000002844877812 */ /* 0x100fe200078efe03 */
[----:B------:R-:W-:Y:S01]  /*0de0*/  IMAD.HI.U32 R15, R6, R124, RZ ;  /* 0x0000007c060f7227 */ /* 0x000fe200078e00ff */
[C-C-:B------:R-:W-:Y:S01]  /*0df0*/  LOP3.LUT R127, R68.reuse, 0x30, R3.reuse, 0xfe, !PT ;  /* 0x00000030447f7812 */ /* 0x140fe200078efe03 */
[----:B------:R-:W-:Y:S01]  /*0e00*/  STL [R1+0xe0], R145 ;  /* 0x0000e09101007387 */ /* 0x000fe20000100800 */
[----:B------:R-:W-:Y:S01]  /*0e10*/  LOP3.LUT R133, R68, 0x2a, R3, 0xfe, !PT ;  /* 0x0000002a44857812 */ /* 0x000fe200078efe03 */
[----:B------:R-:W-:Y:S01]  /*0e20*/  IMAD.MOV R15, RZ, RZ, -R15 ;  /* 0x000000ffff0f7224 */ /* 0x000fe200078e0a0f */
[----:B------:R-:W-:Y:S01]  /*0e30*/  IABS R50, R135 ;  /* 0x0000008700327213 */ /* 0x000fe20000000000 */
[----:B------:R-:W-:Y:S01]  /*0e40*/  @!P2 IMAD.IADD R14, R14, 0x1, -R5 ;  /* 0x000000010e0ea824 */ /* 0x000fe200078e0a05 */
[----:B------:R-:W-:Y:S01]  /*0e50*/  IABS R58, R127 ;  /* 0x0000007f003a7213 */ /* 0x000fe20000000000 */
[C---:B------:R-:W-:Y:S01]  /*0e60*/  IMAD R124, R5.reuse, R15, R124 ;  /* 0x0000000f057c7224 */ /* 0x040fe200078e027c */
[----:B------:R-:W-:Y:S01]  /*0e70*/  IABS R52, R133 ;  /* 0x0000008500347213 */ /* 0x000fe20000000000 */
[----:B------:R-:W-:Y:S01]  /*0e80*/  IMAD.HI.U32 R15, R6, R136, RZ ;  /* 0x00000088060f7227 */ /* 0x000fe200078e00ff */
[C-C-:B------:R-:W-:Y:S01]  /*0e90*/  LOP3.LUT R125, R68.reuse, 0x32, R3.reuse, 0xfe, !PT ;  /* 0x00000032447d7812 */ /* 0x140fe200078efe03 */
[----:B------:R-:W-:Y:S01]  /*0ea0*/  STL [R1+0xdc], R144 ;  /* 0x0000dc9001007387 */ /* 0x000fe20000100800 */
[C---:B------:R-:W-:Y:S01]  /*0eb0*/  LOP3.LUT R123, R68.reuse, 0x34, R3, 0xfe, !PT ;  /* 0x00000034447b7812 */ /* 0x040fe200078efe03 */
[----:B------:R-:W-:Y:S01]  /*0ec0*/  IMAD.MOV R15, RZ, RZ, -R15 ;  /* 0x000000ffff0f7224 */ /* 0x000fe200078e0a0f */
[----:B------:R-:W-:Y:S01]  /*0ed0*/  IABS R60, R125 ;  /* 0x0000007d003c7213 */ /* 0x000fe20000000000 */
[----:B------:R-:W-:Y:S01]  /*0ee0*/  IMAD.MOV R9, RZ, RZ, -R9 ;  /* 0x000000ffff097224 */ /* 0x000fe200078e0a09 */
[----:B------:R-:W-:Y:S01]  /*0ef0*/  IABS R62, R123 ;  /* 0x0000007b003e7213 */ /* 0x000fe20000000000 */
[C---:B------:R-:W-:Y:S01]  /*0f00*/  IMAD R136, R5.reuse, R15, R136 ;  /* 0x0000000f05887224 */ /* 0x040fe200078e0288 */
[--C-:B------:R-:W-:Y:S01]  /*0f10*/  LOP3.LUT R119, R68, 0x38, R3.reuse, 0xfe, !PT ;  /* 0x0000003844777812 */ /* 0x100fe200078efe03 */
[----:B------:R-:W-:Y:S01]  /*0f20*/  IMAD.HI.U32 R11, R6, R20, RZ ;  /* 0x00000014060b7227 */ /* 0x000fe200078e00ff */
[--C-:B------:R-:W-:Y:S01]  /*0f30*/  LOP3.LUT R117, R68, 0x3a, R3.reuse, 0xfe, !PT ;  /* 0x0000003a44757812 */ /* 0x100fe200078efe03 */
[----:B------:R-:W-:Y:S01]  /*0f40*/  STL [R1+0xd8], R143 ;  /* 0x0000d88f01007387 */ /* 0x000fe20000100800 */
[----:B------:R-:W-:Y:S01]  /*0f50*/  IABS R66, R119 ;  /* 0x0000007700427213 */ /* 0x000fe20000000000 */
[----:B------:R-:W-:Y:S01]  /*0f60*/  IMAD.HI.U32 R13, R6, R22, RZ ;  /* 0x00000016060d7227 */ /* 0x000fe200078e00ff */
[C-C-:B------:R-:W-:Y:S01]  /*0f70*/  LOP3.LUT R115, R68.reuse, 0x3c, R3.reuse, 0xfe, !PT ;  /* 0x0000003c44737812 */ /* 0x140fe200078efe03 */
[----:B------:R-:W-:Y:S01]  /*0f80*/  STL [R1+0xd4], R142 ;  /* 0x0000d48e01007387 */ /* 0x000fe20000100800 */
[----:B------:R-:W-:Y:S01]  /*0f90*/  LOP3.LUT R113, R68, 0x3e, R3, 0xfe, !PT ;  /* 0x0000003e44717812 */ /* 0x000fe200078efe03 */
[--C-:B------:R-:W-:Y:S01]  /*0fa0*/  @!P0 IMAD.IADD R10, R10, 0x1, -R5.reuse ;  /* 0x000000010a0a8824 */ /* 0x100fe200078e0a05 */
[C---:B------:R-:W-:Y:S01]  /*0fb0*/  ISETP.GT.U32.AND P0, PT, R5.reuse, R136, PT ;  /* 0x000000880500720c */ /* 0x040fe20003f04070 */
[----:B------:R-:W-:Y:S01]  /*0fc0*/  @!P1 IMAD.IADD R12, R12, 0x1, -R5 ;  /* 0x000000010c0c9824 */ /* 0x000fe200078e0a05 */
[C---:B------:R-:W-:Y:S01]  /*0fd0*/  ISETP.GT.U32.AND P1, PT, R5.reuse, R14, PT ;  /* 0x0000000e0500720c */ /* 0x040fe20003f24070 */
[C---:B------:R-:W-:Y:S01]  /*0fe0*/  IMAD R18, R5.reuse, R9, R18 ;  /* 0x0000000905127224 */ /* 0x040fe200078e0212 */
[C---:B------:R-:W-:Y:S01]  /*0ff0*/  ISETP.GT.U32.AND P4, PT, R5.reuse, R10, PT ;  /* 0x0000000a0500720c */ /* 0x040fe20003f84070 */
[----:B------:R-:W-:Y:S01]  /*1000*/  IMAD.MOV R11, RZ, RZ, -R11 ;  /* 0x000000ffff0b7224 */ /* 0x000fe200078e0a0b */
[C---:B------:R-:W-:Y:S01]  /*1010*/  ISETP.GT.U32.AND P5, PT, R5.reuse, R12, PT ;  /* 0x0000000c0500720c */ /* 0x040fe20003fa4070 */
[----:B------:R-:W-:Y:S01]  /*1020*/  IMAD.MOV R13, RZ, RZ, -R13 ;  /* 0x000000ffff0d7224 */ /* 0x000fe200078e0a0d */
[----:B------:R-:W-:Y:S01]  /*1030*/  IABS R68, R117 ;  /* 0x0000007500447213 */ /* 0x000fe20000000000 */
[----:B------:R-:W-:Y:S01]  /*1040*/  IMAD.HI.U32 R9, R6, R28, RZ ;  /* 0x0000001c06097227 */ /* 0x000fe200078e00ff */
[----:B------:R-:W-:Y:S01]  /*1050*/  IABS R72, R113 ;  /* 0x0000007100487213 */ /* 0x000fe20000000000 */
[----:B------:R-:W-:Y:S01]  /*1060*/  STL [R1+0xd0], R141 ;  /* 0x0000d08d01007387 */ /* 0x000fe20000100800 */
[----:B------:R-:W-:Y:S01]  /*1070*/  LOP3.LUT R109, R242, 0x42, RZ, 0xfc, !PT ;  /* 0x00000042f26d7812 */ /* 0x000fe200078efcff */
[C---:B------:R-:W-:Y:S01]  /*1080*/  IMAD R20, R5.reuse, R11, R20 ;  /* 0x0000000b05147224 */ /* 0x040fe200078e0214 */
[----:B------:R-:W-:Y:S01]  /*1090*/  IABS R70, R115 ;  /* 0x0000007300467213 */ /* 0x000fe20000000000 */
[C---:B------:R-:W-:Y:S01]  /*10a0*/  IMAD R22, R5.reuse, R13, R22 ;  /* 0x0000000d05167224 */ /* 0x040fe200078e0216 */
[----:B------:R-:W-:Y:S01]  /*10b0*/  IABS R76, R109 ;  /* 0x0000006d004c7213 */ /* 0x000fe20000000000 */
[----:B------:R-:W-:Y:S01]  /*10c0*/  IMAD.MOV R9, RZ, RZ, -R9 ;  /* 0x000000ffff097224 */ /* 0x000fe200078e0a09 */
[C---:B------:R-:W-:Y:S01]  /*10d0*/  ISETP.GT.U32.AND P2, PT, R5.reuse, R20, PT ;  /* 0x000000140500720c */ /* 0x040fe20003f44070 */
[----:B------:R-:W-:Y:S01]  /*10e0*/  @!P3 IMAD.IADD R16, R16, 0x1, -R5 ;  /* 0x000000011010b824 */ /* 0x000fe200078e0a05 */
[C---:B------:R-:W-:Y:S01]  /*10f0*/  ISETP.GT.U32.AND P3, PT, R5.reuse, R18, PT ;  /* 0x000000120500720c */ /* 0x040fe20003f64070 */
[----:B------:R-:W-:Y:S01]  /*1100*/  IMAD.HI.U32 R17, R6, R26, RZ ;  /* 0x0000001a06117227 */ /* 0x000fe200078e00ff */
[----:B------:R-:W-:Y:S01]  /*1110*/  LOP3.LUT R107, R242, 0x44, RZ, 0xfc, !PT ;  /* 0x00000044f26b7812 */ /* 0x000fe200078efcff */
[----:B------:R-:W-:Y:S01]  /*1120*/  STL [R1+0xcc], R140 ;  /* 0x0000cc8c01007387 */ /* 0x000fe20000100800 */
[C---:B------:R-:W-:Y:S01]  /*1130*/  ISETP.GT.U32.AND P6, PT, R5.reuse, R16, PT ;  /* 0x000000100500720c */ /* 0x040fe20003fc4070 */
[----:B------:R-:W-:Y:S01]  /*1140*/  IMAD.HI.U32 R13, R6, R32, RZ ;  /* 0x00000020060d7227 */ /* 0x000fe200078e00ff */
[C---:B------:R-:W-:Y:S01]  /*1150*/  LOP3.LUT R99, R242.reuse, 0x4c, RZ, 0xfc, !PT ;  /* 0x0000004cf2637812 */ /* 0x040fe200078efcff */
[----:B------:R-:W-:Y:S01]  /*1160*/  STL [R1+0xc8], R139 ;  /* 0x0000c88b01007387 */ /* 0x000fe20000100800 */
[C---:B------:R-:W-:Y:S01]  /*1170*/  LOP3.LUT R105, R242.reuse, 0x46, RZ, 0xfc, !PT ;  /* 0x00000046f2697812 */ /* 0x040fe200078efcff */
[C---:B------:R-:W-:Y:S01]  /*1180*/  IMAD R28, R5.reuse, R9, R28 ;  /* 0x00000009051c7224 */ /* 0x040fe200078e021c */
[----:B------:R-:W-:Y:S01]  /*1190*/  IABS R78, R107 ;  /* 0x0000006b004e7213 */ /* 0x000fe20000000000 */
[----:B------:R-:W-:Y:S01]  /*11a0*/  IMAD.MOV R17, RZ, RZ, -R17 ;  /* 0x000000ffff117224 */ /* 0x000fe200078e0a11 */
[----:B------:R-:W-:Y:S01]  /*11b0*/  IABS R86, R99 ;  /* 0x0000006300567213 */ /* 0x000fe20000000000 */
[----:B------:R-:W-:Y:S01]  /*11c0*/  IMAD.MOV R13, RZ, RZ, -R13 ;  /* 0x000000ffff0d7224 */ /* 0x000fe200078e0a0d */
[----:B------:R-:W-:Y:S01]  /*11d0*/  LOP3.LUT R103, R242, 0x48, RZ, 0xfc, !PT ;  /* 0x00000048f2677812 */ /* 0x000fe200078efcff */
[----:B------:R-:W-:Y:S01]  /*11e0*/  IMAD.HI.U32 R11, R6, R30, RZ ;  /* 0x0000001e060b7227 */ /* 0x000fe200078e00ff */
[----:B------:R-:W-:Y:S01]  /*11f0*/  IABS R80, R105 ;  /* 0x0000006900507213 */ /* 0x000fe20000000000 */
[----:B------:R-:W-:Y:S01]  /*1200*/  STL [R1+0xc4], R138 ;  /* 0x0000c48a01007387 */ /* 0x000fe20000100800 */
[----:B------:R-:W-:Y:S01]  /*1210*/  IABS R82, R103 ;  /* 0x0000006700527213 */ /* 0x000fe20000000000 */
[--C-:B------:R-:W-:Y:S01]  /*1220*/  @!P0 IMAD.IADD R136, R136, 0x1, -R5.reuse ;  /* 0x0000000188888824 */ /* 0x100fe200078e0a05 */
[C---:B------:R-:W-:Y:S01]  /*1230*/  ISETP.GT.U32.AND P0, PT, R5.reuse, R22, PT ;  /* 0x000000160500720c */ /* 0x040fe20003f04070 */
[----:B------:R-:W-:Y:S01]  /*1240*/  @!P1 IMAD.IADD R14, R14, 0x1, -R5 ;  /* 0x000000010e0e9824 */ /* 0x000fe200078e0a05 */
[C---:B------:R-:W-:Y:S01]  /*1250*/  ISETP.GT.U32.AND P1, PT, R5.reuse, R28, PT ;  /* 0x0000001c0500720c */ /* 0x040fe20003f24070 */
[C---:B------:R-:W-:Y:S01]  /*1260*/  IMAD R26, R5.reuse, R17, R26 ;  /* 0x00000011051a7224 */ /* 0x040fe200078e021a */
[C---:B------:R-:W-:Y:S01]  /*1270*/  LOP3.LUT R97, R242.reuse, 0x4e, RZ, 0xfc, !PT ;  /* 0x0000004ef2617812 */ /* 0x040fe200078efcff */
[C---:B------:R-:W-:Y:S01]  /*1280*/  IMAD R32, R5.reuse, R13, R32 ;  /* 0x0000000d05207224 */ /* 0x040fe200078e0220 */
[----:B------:R-:W-:Y:S01]  /*1290*/  LOP3.LUT R95, R242, 0x50, RZ, 0xfc, !PT ;  /* 0x00000050f25f7812 */ /* 0x000fe200078efcff */
[----:B------:R-:W-:Y:S01]  /*12a0*/  IMAD.HI.U32 R17, R6, R36, RZ ;  /* 0x0000002406117227 */ /* 0x000fe200078e00ff */
[----:B------:R-:W-:Y:S01]  /*12b0*/  LOP3.LUT R93, R242, 0x52, RZ, 0xfc, !PT ;  /* 0x00000052f25d7812 */ /* 0x000fe200078efcff */
[----:B------:R-:W-:Y:S01]  /*12c0*/  STL [R1+0xc0], R137 ;  /* 0x0000c08901007387 */ /* 0x000fe20000100800 */
[----:B------:R-:W-:Y:S01]  /*12d0*/  IABS R88, R97 ;  /* 0x0000006100587213 */ /* 0x000fe20000000000 */
[----:B------:R-:W-:Y:S01]  /*12e0*/  IMAD.MOV R11, RZ, RZ, -R11 ;  /* 0x000000ffff0b7224 */ /* 0x000fe200078e0a0b */
[----:B------:R-:W-:Y:S01]  /*12f0*/  IABS R90, R95 ;  /* 0x0000005f005a7213 */ /* 0x000fe20000000000 */
[----:B------:R-:W-:Y:S01]  /*1300*/  IMAD.HI.U32 R13, R6, R42, RZ ;  /* 0x0000002a060d7227 */ /* 0x000fe200078e00ff */
[----:B------:R-:W-:Y:S01]  /*1310*/  IABS R92, R93 ;  /* 0x0000005d005c7213 */ /* 0x000fe20000000000 */
[----:B------:R-:W-:Y:S01]  /*1320*/  STL [R1+0xbc], R135 ;  /* 0x0000bc8701007387 */ /* 0x000fe20000100800 */
[C---:B------:R-:W-:Y:S01]  /*1330*/  LOP3.LUT R67, R242.reuse, 0x5a, RZ, 0xfc, !PT ;  /* 0x0000005af2437812 */ /* 0x040fe200078efcff */
[----:B------:R-:W-:Y:S01]  /*1340*/  IMAD.MOV R17, RZ, RZ, -R17 ;  /* 0x000000ffff117224 */ /* 0x000fe200078e0a11 */
[----:B------:R-:W-:Y:S01]  /*1350*/  LOP3.LUT R71, R242, 0x56, RZ, 0xfc, !PT ;  /* 0x00000056f2477812 */ /* 0x000fe200078efcff */
[C---:B------:R-:W-:Y:S01]  /*1360*/  IMAD R30, R5.reuse, R11, R30 ;  /* 0x0000000b051e7224 */ /* 0x040fe200078e021e */
[----:B------:R-:W-:Y:S01]  /*1370*/  IABS R100, R67 ;  /* 0x0000004300647213 */ /* 0x000fe20000000000 */
[----:B------:R-:W-:Y:S01]  /*1380*/  IMAD.MOV R13, RZ, RZ, -R13 ;  /* 0x000000ffff0d7224 */ /* 0x000fe200078e0a0d */
[----:B------:R-:W-:Y:S01]  /*1390*/  IABS R96, R71 ;  /* 0x0000004700607213 */ /* 0x000fe20000000000 */
[--C-:B------:R-:W-:Y:S01]  /*13a0*/  @!P4 IMAD.IADD R10, R10, 0x1, -R5.reuse ;  /* 0x000000010a0ac824 */ /* 0x100fe200078e0a05 */
[C---:B------:R-:W-:Y:S01]  /*13b0*/  ISETP.GT.U32.AND P4, PT, R5.reuse, R24, PT ;  /* 0x000000180500720c */ /* 0x040fe20003f84070 */
[----:B------:R-:W-:Y:S01]  /*13c0*/  IMAD.HI.U32 R9, R6, R38, RZ ;  /* 0x0000002606097227 */ /* 0x000fe200078e00ff */
[C---:B------:R-:W-:Y:S01]  /*13d0*/  LOP3.LUT R69, R242.reuse, 0x58, RZ, 0xfc, !PT ;  /* 0x00000058f2457812 */ /* 0x040fe200078efcff */
[----:B------:R-:W-:Y:S01]  /*13e0*/  STL [R1+0xb8], R133 ;  /* 0x0000b88501007387 */ /* 0x000fe20000100800 */
[C---:B------:R-:W-:Y:S01]  /*13f0*/  LOP3.LUT R65, R242.reuse, 0x5c, RZ, 0xfc, !PT ;  /* 0x0000005cf2417812 */ /* 0x040fe200078efcff */
[C---:B------:R-:W-:Y:S01]  /*1400*/  IMAD R36, R5.reuse, R17, R36 ;  /* 0x0000001105247224 */ /* 0x040fe200078e0224 */
[----:B------:R-:W-:Y:S01]  /*1410*/  IABS R98, R69 ;  /* 0x0000004500627213 */ /* 0x000fe20000000000 */
[C---:B------:R-:W-:Y:S01]  /*1420*/  IMAD R42, R5.reuse, R13, R42 ;  /* 0x0000000d052a7224 */ /* 0x040fe200078e022a */
[----:B------:R-:W-:Y:S01]  /*1430*/  LOP3.LUT R61, R242, 0x60, RZ, 0xfc, !PT ;  /* 0x00000060f23d7812 */ /* 0x000fe200078efcff */
[--C-:B------:R-:W-:Y:S01]  /*1440*/  @!P5 IMAD.IADD R12, R12, 0x1, -R5.reuse ;  /* 0x000000010c0cd824 */ /* 0x100fe200078e0a05 */
[C---:B------:R-:W-:Y:S01]  /*1450*/  ISETP.GT.U32.AND P5, PT, R5.reuse, R26, PT ;  /* 0x0000001a0500720c */ /* 0x040fe20003fa4070 */
[--C-:B------:R-:W-:Y:S01]  /*1460*/  @!P6 IMAD.IADD R16, R16, 0x1, -R5.reuse ;  /* 0x000000011010e824 */ /* 0x100fe200078e0a05 */
[C---:B------:R-:W-:Y:S01]  /*1470*/  ISETP.GT.U32.AND P6, PT, R5.reuse, R30, PT ;  /* 0x0000001e0500720c */ /* 0x040fe20003fc4070 */
[--C-:B------:R-:W-:Y:S01]  /*1480*/  @!P3 IMAD.IADD R18, R18, 0x1, -R5.reuse ;  /* 0x000000011212b824 */ /* 0x100fe200078e0a05 */
[C---:B------:R-:W-:Y:S01]  /*1490*/  ISETP.GT.U32.AND P3, PT, R5.reuse, R32, PT ;  /* 0x000000200500720c */ /* 0x040fe20003f64070 */
[----:B------:R-:W-:Y:S01]  /*14a0*/  @!P2 IMAD.IADD R20, R20, 0x1, -R5 ;  /* 0x000000011414a824 */ /* 0x000fe200078e0a05 */
[C---:B------:R-:W-:Y:S01]  /*14b0*/  ISETP.GT.U32.AND P2, PT, R5.reuse, R34, PT ;  /* 0x000000220500720c */ /* 0x040fe20003f44070 */
[----:B------:R-:W-:Y:S01]  /*14c0*/  IMAD.HI.U32 R11, R6, R40, RZ ;  /* 0x00000028060b7227 */ /* 0x000fe200078e00ff */
[----:B------:R-:W-:Y:S01]  /*14d0*/  IABS R104, R65 ;  /* 0x0000004100687213 */ /* 0x000fe20000000000 */
[----:B------:R-:W-:Y:S01]  /*14e0*/  STL [R1+0xb4], R131 ;  /* 0x0000b48301007387 */ /* 0x000fe20000100800 */
[----:B------:R-:W-:Y:S01]  /*14f0*/  IABS R106, R61 ;  /* 0x0000003d006a7213 */ /* 0x000fe20000000000 */
[----:B------:R-:W-:Y:S01]  /*1500*/  IMAD.MOV R9, RZ, RZ, -R9 ;  /* 0x000000ffff097224 */ /* 0x000fe200078e0a09 */
[----:B------:R-:W-:Y:S01]  /*1510*/  LOP3.LUT R59, R242, 0x62, RZ, 0xfc, !PT ;  /* 0x00000062f23b7812 */ /* 0x000fe200078efcff */
[--C-:B------:R-:W-:Y:S01]  /*1520*/  @!P0 IMAD.IADD R22, R22, 0x1, -R5.reuse ;  /* 0x0000000116168824 */ /* 0x100fe200078e0a05 */
[C---:B------:R-:W-:Y:S01]  /*1530*/  ISETP.GT.U32.AND P0, PT, R5.reuse, R36, PT ;  /* 0x000000240500720c */ /* 0x040fe20003f04070 */
[----:B------:R-:W-:Y:S01]  /*1540*/  @!P1 IMAD.IADD R28, R28, 0x1, -R5 ;  /* 0x000000011c1c9824 */ /* 0x000fe200078e0a05 */
[C---:B------:R-:W-:Y:S01]  /*1550*/  ISETP.GT.U32.AND P1, PT, R5.reuse, R42, PT ;  /* 0x0000002a0500720c */ /* 0x040fe20003f24070 */
[----:B------:R-:W-:Y:S01]  /*1560*/  IMAD.MOV R11, RZ, RZ, -R11 ;  /* 0x000000ffff0b7224 */ /* 0x000fe200078e0a0b */
[----:B------:R-:W-:Y:S01]  /*1570*/  IABS R114, R59 ;  /* 0x0000003b00727213 */ /* 0x000fe20000000000 */
[C---:B------:R-:W-:Y:S01]  /*1580*/  IMAD R38, R5.reuse, R9, R38 ;  /* 0x0000000905267224 */ /* 0x040fe200078e0226 */
[C---:B------:R-:W-:Y:S01]  /*1590*/  LOP3.LUT R35, R242.reuse, 0x64, RZ, 0xfc, !PT ;  /* 0x00000064f2237812 */ /* 0x040fe200078efcff */
        /* <DEDUP_REMOVED lines=24> */
[----:B------:R-:W-:Y:S01]  /*1720*/  IMAD.HI.U32 R9, R6, R48, RZ ;  /* 0x0000003006097227 */ /* 0x000fe200078e00ff */
[----:B------:R-:W-:Y:S01]  /*1730*/  LOP3.LUT R39, R242, 0x6c, RZ, 0xfc, !PT ;  /* 0x0000006cf2277812 */ /* 0x000fe200078efcff */
[----:B------:R-:W-:Y:S01]  /*1740*/  STL [R1+0xac], R127 ;  /* 0x0000ac7f01007387 */ /* 0x000fe20000100800 */
[----:B------:R-:W-:Y:S01]  /*1750*/  IABS R110, R57 ;  /* 0x00000039006e7213 */ /* 0x000fe20000000000 */
[C---:B------:R-:W-:Y:S01]  /*1760*/  IMAD R46, R5.reuse, R17, R46 ;  /* 0x00000011052e7224 */ /* 0x040fe200078e022e */
[----:B------:R-:W-:Y:S01]  /*1770*/  IABS R118, R39 ;  /* 0x0000002700767213 */ /* 0x000fe20000000000 */
[--C-:B------:R-:W-:Y:S01]  /*1780*/  @!P5 IMAD.IADD R40, R40, 0x1, -R5.reuse ;  /* 0x000000012828d824 */ /* 0x100fe200078e0a05 */
[C---:B------:R-:W-:Y:S01]  /*1790*/  ISETP.GT.U32.AND P5, PT, R5.reuse, R28, PT ;  /* 0x0000001c0500720c */ /* 0x040fe20003fa4070 */
[--C-:B------:R-:W-:Y:S01]  /*17a0*/  @!P3 IMAD.IADD R20, R20, 0x1, -R5.reuse ;  /* 0x000000011414b824 */ /* 0x100fe200078e0a05 */
[C---:B------:R-:W-:Y:S01]  /*17b0*/  ISETP.GT.U32.AND P3, PT, R5.reuse, R32, PT ;  /* 0x000000200500720c */ /* 0x040fe20003f64070 */
[----:B------:R-:W-:Y:S01]  /*17c0*/  @!P2 IMAD.IADD R22, R22, 0x1, -R5 ;  /* 0x000000011616a824 */ /* 0x000fe200078e0a05 */
[C---:B------:R-:W-:Y:S01]  /*17d0*/  ISETP.GT.U32.AND P2, PT, R5.reuse, R34, PT ;  /* 0x000000220500720c */ /* 0x040fe20003f44070 */
[----:B------:R-:W-:Y:S01]  /*17e0*/  IMAD.HI.U32 R17, R6, R56, RZ ;  /* 0x0000003806117227 */ /* 0x000fe200078e00ff */
[C---:B------:R-:W-:Y:S01]  /*17f0*/  LOP3.LUT R53, R242.reuse, 0x6e, RZ, 0xfc, !PT ;  /* 0x0000006ef2357812 */ /* 0x040fe200078efcff */
[----:B------:R-:W-:Y:S01]  /*1800*/  STL [R1+0xa8], R125 ;  /* 0x0000a87d01007387 */ /* 0x000fe20000100800 */
[----:B------:R-:W-:Y:S01]  /*1810*/  LOP3.LUT R41, R242, 0x70, RZ, 0xfc, !PT ;  /* 0x00000070f2297812 */ /* 0x000fe200078efcff */
[----:B------:R-:W-:Y:S01]  /*1820*/  IMAD.MOV R9, RZ, RZ, -R9 ;  /* 0x000000ffff097224 */ /* 0x000fe200078e0a09 */
[----:B------:R-:W-:Y:S01]  /*1830*/  IABS R120, R53 ;  /* 0x0000003500787213 */ /* 0x000fe20000000000 */
[--C-:B------:R-:W-:Y:S01]  /*1840*/  @!P0 IMAD.IADD R24, R24, 0x1, -R5.reuse ;  /* 0x0000000118188824 */ /* 0x100fe200078e0a05 */
[C---:B------:R-:W-:Y:S01]  /*1850*/  ISETP.GT.U32.AND P0, PT, R5.reuse, R36, PT ;  /* 0x000000240500720c */ /* 0x040fe20003f04070 */
[----:B------:R-:W-:Y:S01]  /*1860*/  @!P1 IMAD.IADD R30, R30, 0x1, -R5 ;  /* 0x000000011e1e9824 */ /* 0x000fe200078e0a05 */
[C---:B------:R-:W-:Y:S01]  /*1870*/  ISETP.GT.U32.AND P1, PT, R5.reuse, R44, PT ;  /* 0x0000002c0500720c */ /* 0x040fe20003f24070 */
[----:B------:R-:W-:Y:S01]  /*1880*/  IMAD.MOV R17, RZ, RZ, -R17 ;  /* 0x000000ffff117224 */ /* 0x000fe200078e0a11 */
[----:B------:R-:W-:Y:S01]  /*1890*/  LOP3.LUT R51, R242, 0x76, RZ, 0xfc, !PT ;  /* 0x00000076f2337812 */ /* 0x000fe200078efcff */
[C---:B------:R-:W-:Y:S01]  /*18a0*/  IMAD R48, R5.reuse, R9, R48 ;  /* 0x0000000905307224 */ /* 0x040fe200078e0230 */
[----:B------:R-:W-:Y:S01]  /*18b0*/  IABS R122, R41 ;  /* 0x00000029007a7213 */ /* 0x000fe20000000000 */
[----:B------:R-:W-:Y:S01]  /*18c0*/  IMAD.HI.U32 R11, R6, R50, RZ ;  /* 0x00000032060b7227 */ /* 0x000fe200078e00ff */
[----:B------:R-:W-:Y:S01]  /*18d0*/  IABS R128, R51 ;  /* 0x0000003300807213 */ /* 0x000fe20000000000 */
[----:B------:R-:W-:Y:S01]  /*18e0*/  STL [R1+0xa4], R123 ;  /* 0x0000a47b01007387 */ /* 0x000fe20000100800 */
[----:B------:R-:W-:Y:S01]  /*18f0*/  LOP3.LUT R45, R242, 0x74, RZ, 0xfc, !PT ;  /* 0x00000074f22d7812 */ /* 0x000fe200078efcff */
[----:B------:R-:W-:Y:S01]  /*1900*/  IMAD.HI.U32 R9, R6, R58, RZ ;  /* 0x0000003a06097227 */ /* 0x000fe200078e00ff */
[C---:B------:R-:W-:Y:S01]  /*1910*/  LOP3.LUT R47, R242.reuse, 0x78, RZ, 0xfc, !PT ;  /* 0x00000078f22f7812 */ /* 0x040fe200078efcff */
[----:B------:R-:W-:Y:S01]  /*1920*/  STL [R1+0xa0], R121 ;  /* 0x0000a07901007387 */ /* 0x000fe20000100800 */
[----:B------:R-:W-:Y:S01]  /*1930*/  LOP3.LUT R49, R242, 0x7a, RZ, 0xfc, !PT ;  /* 0x0000007af2317812 */ /* 0x000fe200078efcff */
[----:B------:R-:W-:Y:S01]  /*1940*/  IMAD.HI.U32 R13, R6, R52, RZ ;  /* 0x00000034060d7227 */ /* 0x000fe200078e00ff */
[----:B------:R-:W-:Y:S01]  /*1950*/  LOP3.LUT R25, R242, 0x7c, RZ, 0xfc, !PT ;  /* 0x0000007cf2197812 */ /* 0x000fe200078efcff */
[----:B------:R-:W-:Y:S01]  /*1960*/  STL [R1+0x9c], R119 ;  /* 0x00009c7701007387 */ /* 0x000fe20000100800 */
[----:B------:R-:W-:Y:S01]  /*1970*/  IABS R126, R45 ;  /* 0x0000002d007e7213 */ /* 0x000fe20000000000 */
[C---:B------:R-:W-:Y:S01]  /*1980*/  IMAD R56, R5.reuse, R17, R56 ;  /* 0x0000001105387224 */ /* 0x040fe200078e0238 */
[----:B------:R-:W-:Y:S01]  /*1990*/  IABS R130, R47 ;  /* 0x0000002f00827213 */ /* 0x000fe20000000000 */
[----:B------:R-:W-:Y:S01]  /*19a0*/  IMAD.MOV R11, RZ, RZ, -R11 ;  /* 0x000000ffff0b7224 */ /* 0x000fe200078e0a0b */
[----:B------:R-:W-:Y:S01]  /*19b0*/  IABS R132, R49 ;  /* 0x0000003100847213 */ /* 0x000fe20000000000 */
[----:B------:R-:W-:Y:S01]  /*19c0*/  IMAD.MOV R17, RZ, RZ, -R9 ;  /* 0x000000ffff117224 */ /* 0x000fe200078e0a09 */
[----:B------:R-:W-:Y:S01]  /*19d0*/  IABS R134, R25 ;  /* 0x0000001900867213 */ /* 0x000fe20000000000 */
[----:B------:R-:W-:Y:S01]  /*19e0*/  @!P4 IMAD.IADD R26, R26, 0x1, -R5 ;  /* 0x000000011a1ac824 */ /* 0x000fe200078e0a05 */
[C---:B------:R-:W-:Y:S01]  /*19f0*/  ISETP.GT.U32.AND P4, PT, R5.reuse, R38, PT ;  /* 0x000000260500720c */ /* 0x040fe20003f84070 */
[----:B------:R-:W-:Y:S01]  /*1a00*/  IMAD.MOV R13, RZ, RZ, -R13 ;  /* 0x000000ffff0d7224 */ /* 0x000fe200078e0a0d */
[----:B------:R-:W-:Y:S01]  /*1a10*/  STL [R1+0x98], R117 ;  /* 0x0000987501007387 */ /* 0x000fe20000100800 */
[----:B------:R-:W-:-:S02]  /*1a20*/  IMAD R50, R5, R11, R50 ;  /* 0x0000000b05327224 */ /* 0x000fc400078e0232 */
[C---:B------:R-:W-:Y:S01]  /*1a30*/  IMAD R58, R5.reuse, R17, R58 ;  /* 0x00000011053a7224 */ /* 0x040fe200078e023a */
[----:B------:R-:W-:Y:S01]  /*1a40*/  STL [R1+0x94], R115 ;  /* 0x0000947301007387 */ /* 0x000fe20000100800 */
[--C-:B------:R-:W-:Y:S01]  /*1a50*/  @!P5 IMAD.IADD R28, R28, 0x1, -R5.reuse ;  /* 0x000000011c1cd824 */ /* 0x100fe200078e0a05 */
[C---:B------:R-:W-:Y:S01]  /*1a60*/  ISETP.GT.U32.AND P5, PT, R5.reuse, R40, PT ;  /* 0x000000280500720c */ /* 0x040fe20003fa4070 */
[--C-:B------:R-:W-:Y:S01]  /*1a70*/  @!P3 IMAD.IADD R32, R32, 0x1, -R5.reuse ;  /* 0x000000012020b824 */ /* 0x100fe200078e0a05 */
[C---:B------:R-:W-:Y:S01]  /*1a80*/  ISETP.GT.U32.AND P3, PT, R5.reuse, R46, PT ;  /* 0x0000002e0500720c */ /* 0x040fe20003f64070 */
[----:B------:R-:W-:Y:S01]  /*1a90*/  @!P2 IMAD.IADD R34, R34, 0x1, -R5 ;  /* 0x000000012222a824 */ /* 0x000fe200078e0a05 */
[C---:B------:R-:W-:Y:S01]  /*1aa0*/  ISETP.GT.U32.AND P2, PT, R5.reuse, R48, PT ;  /* 0x000000300500720c */ /* 0x040fe20003f44070 */
[----:B------:R-:W-:Y:S01]  /*1ab0*/  IMAD R52, R5, R13, R52 ;  /* 0x0000000d05347224 */ /* 0x000fe200078e0234 */
[----:B------:R-:W-:Y:S01]  /*1ac0*/  STL [R1+0x90], R113 ;  /* 0x0000907101007387 */ /* 0x000fe20000100800 */
[----:B------:R-:W-:-:S03]  /*1ad0*/  IMAD.HI.U32 R11, R6, R60, RZ ;  /* 0x0000003c060b7227 */ /* 0x000fc600078e00ff */
[----:B------:R-:W-:Y:S01]  /*1ae0*/  STL [R1+0x8c], R111 ;  /* 0x00008c6f01007387 */ /* 0x000fe20000100800 */
[----:B------:R-:W-:-:S03]  /*1af0*/  IMAD.HI.U32 R13, R6, R62, RZ ;  /* 0x0000003e060d7227 */ /* 0x000fc600078e00ff */
[----:B------:R-:W-:Y:S01]  /*1b00*/  STL [R1+0x170], R109 ;  /* 0x0001706d01007387 */ /* 0x000fe20000100800 */
[--C-:B------:R-:W-:Y:S01]  /*1b10*/  @!P0 IMAD.IADD R36, R36, 0x1, -R5.reuse ;  /* 0x0000000124248824 */ /* 0x100fe200078e0a05 */
[C---:B------:R-:W-:Y:S01]  /*1b20*/  ISETP.GT.U32.AND P0, PT, R5.reuse, R50, PT ;  /* 0x000000320500720c */ /* 0x040fe20003f04070 */
[----:B------:R-:W-:Y:S01]  /*1b30*/  @!P1 IMAD.IADD R44, R44, 0x1, -R5 ;  /* 0x000000012c2c9824 */ /* 0x000fe200078e0a05 */
[C---:B------:R-:W-:Y:S01]  /*1b40*/  ISETP.GT.U32.AND P1, PT, R5.reuse, R58, PT ;  /* 0x0000003a0500720c */ /* 0x040fe20003f24070 */
[----:B------:R-:W-:Y:S01]  /*1b50*/  IMAD.MOV R11, RZ, RZ, -R11 ;  /* 0x000000ffff0b7224 */ /* 0x000fe200078e0a0b */
[----:B------:R-:W-:Y:S01]  /*1b60*/  STL [R1+0x188], R107 ;  /* 0x0001886b01007387 */ /* 0x000fe20000100800 */
[----:B------:R-:W-:Y:S02]  /*1b70*/  IMAD.MOV R13, RZ, RZ, -R13 ;  /* 0x000000ffff0d7224 */ /* 0x000fe400078e0a0d */
[----:B------:R-:W-:Y:S01]  /*1b80*/  IMAD.HI.U32 R9, R6, R66, RZ ;  /* 0x0000004206097227 */ /* 0x000fe200078e00ff */
[----:B------:R-:W-:Y:S03]  /*1b90*/  STL [R1+0x184], R105 ;  /* 0x0001846901007387 */ /* 0x000fe60000100800 */
[C---:B------:R-:W-:Y:S01]  /*1ba0*/  IMAD R60, R5.reuse, R11, R60 ;  /* 0x0000000b053c7224 */ /* 0x040fe200078e023c */
[----:B------:R-:W-:Y:S01]  /*1bb0*/  STL [R1+0x180], R103 ;  /* 0x0001806701007387 */ /* 0x000fe20000100800 */
[----:B------:R-:W-:-:S02]  /*1bc0*/  IMAD R62, R5, R13, R62 ;  /* 0x0000000d053e7224 */ /* 0x000fc400078e023e */
[--C-:B------:R-:W-:Y:S01]  /*1bd0*/  @!P6 IMAD.IADD R18, R18, 0x1, -R5.reuse ;  /* 0x000000011212e824 */ /* 0x100fe200078e0a05 */
[C---:B------:R-:W-:Y:S01]  /*1be0*/  ISETP.GT.U32.AND P6, PT, R5.reuse, R42, PT ;  /* 0x0000002a0500720c */ /* 0x040fe20003fc4070 */
[----:B------:R-:W-:Y:S01]  /*1bf0*/  @!P4 IMAD.IADD R38, R38, 0x1, -R5 ;  /* 0x000000012626c824 */ /* 0x000fe200078e0a05 */
[C---:B------:R-:W-:Y:S01]  /*1c00*/  ISETP.GT.U32.AND P4, PT, R5.reuse, R52, PT ;  /* 0x000000340500720c */ /* 0x040fe20003f84070 */
[----:B------:R-:W-:Y:S01]  /*1c10*/  IMAD.MOV R9, RZ, RZ, -R9 ;  /* 0x000000ffff097224 */ /* 0x000fe200078e0a09 */
        /* <DEDUP_REMOVED lines=19> */
[C---:B------:R-:W-:Y:S01]  /*1d50*/  IMAD R68, R5.reuse, R9, R68 ;  /* 0x0000000905447224 */ /* 0x040fe200078e0244 */
[----:B------:R-:W-:Y:S01]  /*1d60*/  STL [R1+0x168], R93 ;  /* 0x0001685d01007387 */ /* 0x000fe20000100800 */
        /* <DEDUP_REMOVED lines=13> */
[----:B------:R-:W-:Y:S03]  /*1e40*/  STL [R1+0x164], R73 ;  /* 0x0001644901007387 */ /* 0x000fe60000100800 */
[----:B------:R-:W-:Y:S01]  /*1e50*/  IMAD.MOV R13, RZ, RZ, -R13 ;  /* 0x000000ffff0d7224 */ /* 0x000fe200078e0a0d */
[----:B------:R-:W-:Y:S01]  /*1e60*/  STL [R1+0x160], R71 ;  /* 0x0001604701007387 */ /* 0x000fe20000100800 */
[--C-:B------:R-:W-:Y:S01]  /*1e70*/  @!P6 IMAD.IADD R56, R56, 0x1, -R5.reuse ;  /* 0x000000013838e824 */ /* 0x100fe200078e0a05 */
[C---:B------:R-:W-:Y:S01]  /*1e80*/  ISETP.GT.U32.AND P6, PT, R5.reuse, R44, PT ;  /* 0x0000002c0500720c */ /* 0x040fe20003fc4070 */
[--C-:B------:R-:W-:Y:S01]  /*1e90*/  @!P4 IMAD.IADD R66, R66, 0x1, -R5.reuse ;  /* 0x000000014242c824 */ /* 0x100fe200078e0a05 */
[C---:B------:R-:W-:Y:S01]  /*1ea0*/  ISETP.GT.U32.AND P4, PT, R5.reuse, R54, PT ;  /* 0x000000360500720c */ /* 0x040fe20003f84070 */
[C---:B------:R-:W-:Y:S01]  /*1eb0*/  IMAD.HI.U32 R17, R6.reuse, R76, RZ ;  /* 0x0000004c06117227 */ /* 0x040fe200078e00ff */
[----:B------:R-:W-:Y:S03]  /*1ec0*/  STL [R1+0x15c], R69 ;  /* 0x00015c4501007387 */ /* 0x000fe60000100800 */
[----:B------:R-:W-:Y:S01]  /*1ed0*/  IMAD.HI.U32 R11, R6, R70, RZ ;  /* 0x00000046060b7227 */ /* 0x000fe200078e00ff */
[----:B------:R-:W-:Y:S03]  /*1ee0*/  STL [R1+0x158], R67 ;  /* 0x0001584301007387 */ /* 0x000fe60000100800 */
[C---:B------:R-:W-:Y:S01]  /*1ef0*/  IMAD R72, R5.reuse, R13, R72 ;  /* 0x0000000d05487224 */ /* 0x040fe200078e0248 */
[----:B------:R-:W-:Y:S01]  /*1f00*/  STL [R1+0x154], R65 ;  /* 0x0001544101007387 */ /* 0x000fe20000100800 */
[--C-:B------:R-:W-:Y:S01]  /*1f10*/  @!P5 IMAD.IADD R68, R68, 0x1, -R5.reuse ;  /* 0x000000014444d824 */ /* 0x100fe200078e0a05 */
[C---:B------:R-:W-:Y:S01]  /*1f20*/  ISETP.GT.U32.AND P5, PT, R5.reuse, R56, PT ;  /* 0x000000380500720c */ /* 0x040fe20003fa4070 */
[--C-:B------:R-:W-:Y:S01]  /*1f30*/  @!P3 IMAD.IADD R48, R48, 0x1, -R5.reuse ;  /* 0x000000013030b824 */ /* 0x100fe200078e0a05 */
[C---:B------:R-:W-:Y:S01]  /*1f40*/  ISETP.GT.U32.AND P3, PT, R5.reuse, R60, PT ;  /* 0x0000003c0500720c */ /* 0x040fe20003f64070 */
[----:B------:R-:W-:Y:S01]  /*1f50*/  @!P2 IMAD.IADD R50, R50, 0x1, -R5 ;  /* 0x000000013232a824 */ /* 0x000fe200078e0a05 */
[----:B------:R-:W-:Y:S01]  /*1f60*/  ISETP.GT.U32.AND P2, PT, R5, R62, PT ;  /* 0x0000003e0500720c */ /* 0x000fe20003f44070 */
[----:B------:R-:W-:Y:S01]  /*1f70*/  IMAD.MOV R17, RZ, RZ, -R17 ;  /* 0x000000ffff117224 */ /* 0x000fe200078e0a11 */
[----:B------:R-:W-:Y:S01]  /*1f80*/  STL [R1+0x150], R63 ;  /* 0x0001503f01007387 */ /* 0x000fe20000100800 */
[----:B------:R-:W-:-:S02]  /*1f90*/  IMAD.MOV R11, RZ, RZ, -R11 ;  /* 0x000000ffff0b7224 */ /* 0x000fc400078e0a0b */
[--C-:B------:R-:W-:Y:S01]  /*1fa0*/  @!P0 IMAD.IADD R52, R52, 0x1, -R5.reuse ;  /* 0x0000000134348824 */ /* 0x100fe200078e0a05 */
[C---:B------:R-:W-:Y:S01]  /*1fb0*/  ISETP.GT.U32.AND P0, PT, R5.reuse, R64, PT ;  /* 0x000000400500720c */ /* 0x040fe20003f04070 */
[----:B------:R-:W-:Y:S01]  /*1fc0*/  @!P1 IMAD.IADD R58, R58, 0x1, -R5 ;  /* 0x000000013a3a9824 */ /* 0x000fe200078e0a05 */
[C---:B------:R-:W-:Y:S01]  /*1fd0*/  ISETP.GT.U32.AND P1, PT, R5.reuse, R72, PT ;  /* 0x000000480500720c */ /* 0x040fe20003f24070 */
[C---:B------:R-:W-:Y:S01]  /*1fe0*/  IMAD R76, R5.reuse, R17, R76 ;  /* 0x00000011054c7224 */ /* 0x040fe200078e024c */
[----:B------:R-:W-:Y:S01]  /*1ff0*/  STL [R1+0x14c], R61 ;  /* 0x00014c3d01007387 */ /* 0x000fe20000100800 */
[----:B------:R-:W-:Y:S02]  /*2000*/  IMAD R70, R5, R11, R70 ;  /* 0x0000000b05467224 */ /* 0x000fe400078e0246 */
[C---:B------:R-:W-:Y:S01]  /*2010*/  IMAD.HI.U32 R9, R6.reuse, R78, RZ ;  /* 0x0000004e06097227 */ /* 0x040fe200078e00ff */
[----:B------:R-:W-:Y:S03]  /*2020*/  STL [R1+0x148], R59 ;  /* 0x0001483b01007387 */ /* 0x000fe60000100800 */
[C---:B------:R-:W-:Y:S01]  /*2030*/  IMAD.HI.U32 R17, R6.reuse, R86, RZ ;  /* 0x0000005606117227 */ /* 0x040fe200078e00ff */
[----:B------:R-:W-:Y:S03]  /*2040*/  STL [R1+0x144], R35 ;  /* 0x0001442301007387 */ /* 0x000fe60000100800 */
[----:B------:R-:W-:Y:S01]  /*2050*/  IMAD.HI.U32 R11, R6, R80, RZ ;  /* 0x00000050060b7227 */ /* 0x000fe200078e00ff */
[----:B------:R2:W-:Y:S03]  /*2060*/  STL [R1+0x140], R57 ;  /* 0x0001403901007387 */ /* 0x0005e60000100800 */
[----:B------:R-:W-:Y:S01]  /*2070*/  IMAD.MOV R9, RZ, RZ, -R9 ;  /* 0x000000ffff097224 */ /* 0x000fe200078e0a09 */
[----:B------:R3:W-:Y:S01]  /*2080*/  STL [R1+0x13c], R37 ;  /* 0x00013c2501007387 */ /* 0x0007e20000100800 */
[----:B------:R-:W-:-:S02]  /*2090*/  IMAD.MOV R17, RZ, RZ, -R17 ;  /* 0x000000ffff117224 */ /* 0x000fc400078e0a11 */
[----:B------:R-:W-:Y:S01]  /*20a0*/  @!P4 IMAD.IADD R54, R54, 0x1, -R5 ;  /* 0x000000013636c824 */ /* 0x000fe200078e0a05 */
[C---:B------:R-:W-:Y:S01]  /*20b0*/  ISETP.GT.U32.AND P4, PT, R5.reuse, R68, PT ;  /* 0x000000440500720c */ /* 0x040fe20003f84070 */
[----:B------:R-:W-:Y:S01]  /*20c0*/  IMAD.HI.U32 R13, R6, R82, RZ ;  /* 0x00000052060d7227 */ /* 0x000fe200078e00ff */
[----:B------:R-:W-:Y:S03]  /*20d0*/  STL [R1+0x138], R55 ;  /* 0x0001383701007387 */ /* 0x000fe60000100800 */
[----:B------:R-:W-:Y:S01]  /*20e0*/  IMAD.MOV R11, RZ, RZ, -R11 ;  /* 0x000000ffff0b7224 */ /* 0x000fe200078e0a0b */
[----:B------:R4:W-:Y:S01]  /*20f0*/  STL [R1+0x134], R39 ;  /* 0x0001342701007387 */ /* 0x0009e20000100800 */
[C---:B------:R-:W-:Y:S02]  /*2100*/  IMAD R78, R5.reuse, R9, R78 ;  /* 0x00000009054e7224 */ /* 0x040fe400078e024e */
        /* <DEDUP_REMOVED lines=10> */
[----:B------:R-:W-:Y:S01]  /*21b0*/  IMAD.MOV R13, RZ, RZ, -R13 ;  /* 0x000000ffff0d7224 */ /* 0x000fe200078e0a0d */
[----:B------:R1:W-:Y:S01]  /*21c0*/  STL [R1+0x12c], R41 ;  /* 0x00012c2901007387 */ /* 0x0003e20000100800 */
[----:B------:R-:W-:-:S02]  /*21d0*/  IMAD R80, R5, R11, R80 ;  /* 0x0000000b05507224 */ /* 0x000fc400078e0250 */
[C---:B------:R-:W-:Y:S01]  /*21e0*/  IMAD.HI.U32 R9, R6.reuse, R88, RZ ;  /* 0x0000005806097227 */ /* 0x040fe200078e00ff */
[----:B------:R1:W-:Y:S03]  /*21f0*/  STL [R1+0x128], R43 ;  /* 0x0001282b01007387 */ /* 0x0003e60000100800 */
[----:B------:R-:W-:Y:S01]  /*2200*/  IMAD.HI.U32 R11, R6, R90, RZ ;  /* 0x0000005a060b7227 */ /* 0x000fe200078e00ff */
[----:B------:R1:W-:Y:S03]  /*2210*/  STL [R1+0x124], R45 ;  /* 0x0001242d01007387 */ /* 0x0003e60000100800 */
[--C-:B------:R-:W-:Y:S01]  /*2220*/  @!P0 IMAD.IADD R64, R64, 0x1, -R5.reuse ;  /* 0x0000000140408824 */ /* 0x100fe200078e0a05 */
[C---:B------:R-:W-:Y:S01]  /*2230*/  ISETP.GT.U32.AND P0, PT, R5.reuse, R78, PT ;  /* 0x0000004e0500720c */ /* 0x040fe20003f04070 */
[----:B------:R-:W-:Y:S01]  /*2240*/  @!P1 IMAD.IADD R72, R72, 0x1, -R5 ;  /* 0x0000000148489824 */ /* 0x000fe200078e0a05 */
[C---:B------:R-:W-:Y:S01]  /*2250*/  ISETP.GT.U32.AND P1, PT, R5.reuse, R86, PT ;  /* 0x000000560500720c */ /* 0x040fe20003f24070 */
[----:B------:R-:W-:Y:S01]  /*2260*/  IMAD R82, R5, R13, R82 ;  /* 0x0000000d05527224 */ /* 0x000fe200078e0252 */
[----:B------:R-:W-:Y:S01]  /*2270*/  STL [R1+0x120], R51 ;  /* 0x0001203301007387 */ /* 0x000fe20000100800 */
[----:B------:R-:W-:-:S03]  /*2280*/  IMAD.HI.U32 R13, R6, R92, RZ ;  /* 0x0000005c060d7227 */ /* 0x000fc600078e00ff */
[----:B------:R1:W-:Y:S01]  /*2290*/  STL [R1+0x11c], R47 ;  /* 0x00011c2f01007387 */ /* 0x0003e20000100800 */
[----:B------:R-:W-:Y:S02]  /*22a0*/  IMAD.MOV R9, RZ, RZ, -R9 ;  /* 0x000000ffff097224 */ /* 0x000fe400078e0a09 */
[----:B------:R-:W-:Y:S01]  /*22b0*/  IMAD.MOV R11, RZ, RZ, -R11 ;  /* 0x000000ffff0b7224 */ /* 0x000fe200078e0a0b */
[----:B------:R-:W-:Y:S01]  /*22c0*/  STL [R1+0x118], R49 ;  /* 0x0001183101007387 */ /* 0x000fe20000100800 */
[----:B------:R-:W-:Y:S02]  /*22d0*/  IMAD.MOV R13, RZ, RZ, -R13 ;  /* 0x000000ffff0d7224 */ /* 0x000fe400078e0a0d */
[C---:B------:R-:W-:Y:S01]  /*22e0*/  IMAD R88, R5.reuse, R9, R88 ;  /* 0x0000000905587224 */ /* 0x040fe200078e0258 */
[----:B------:R-:W-:Y:S01]  /*22f0*/  STL [R1+0x114], R25 ;  /* 0x0001141901007387 */ /* 0x000fe20000100800 */
[C---:B------:R-:W-:Y:S02]  /*2300*/  IMAD R90, R5.reuse, R11, R90 ;  /* 0x0000000b055a7224 */ /* 0x040fe400078e025a */
        /* <DEDUP_REMOVED lines=29> */
[----:B------:R-:W-:Y:S01]  /*24e0*/  ISETP.GT.U32.AND P1, PT, R5, R86, PT ;  /* 0x000000560500720c */ /* 0x000fe20003f24070 */
[----:B------:R-:W-:-:S04]  /*24f0*/  IMAD.HI.U32 R11, R6, R100, RZ ;  /* 0x00000064060b7227 */ /* 0x000fc800078e00ff */
[----:B------:R-:W-:-:S04]  /*2500*/  IMAD.HI.U32 R17, R6, R96, RZ ;  /* 0x0000006006117227 */ /* 0x000fc800078e00ff */
[----:B------:R-:W-:Y:S02]  /*2510*/  IMAD.MOV R11, RZ, RZ, -R11 ;  /* 0x000000ffff0b7224 */ /* 0x000fe400078e0a0b */
[----:B------:R-:W-:Y:S01]  /*2520*/  @!P4 IMAD.IADD R72, R72, 0x1, -R5 ;  /* 0x000000014848c824 */ /* 0x000fe200078e0a05 */
[----:B------:R-:W-:Y:S01]  /*2530*/  ISETP.GT.U32.AND P4, PT, R5, R82, PT ;  /* 0x000000520500720c */ /* 0x000fe20003f84070 */
[----:B------:R-:W-:Y:S02]  /*2540*/  IMAD.MOV R17, RZ, RZ, -R17 ;  /* 0x000000ffff117224 */ /* 0x000fe400078e0a11 */
[----:B------:R-:W-:-:S04]  /*2550*/  IMAD.HI.U32 R9, R6, R98, RZ ;  /* 0x0000006206097227 */ /* 0x000fc800078e00ff */
[C---:B------:R-:W-:Y:S02]  /*2560*/  IMAD R100, R5.reuse, R11, R100 ;  /* 0x0000000b05647224 */ /* 0x040fe400078e0264 */
        /* <DEDUP_REMOVED lines=8> */
[----:B------:R-:W-:-:S02]  /*25f0*/  IMAD R96, R5, R17, R96 ;  /* 0x0000001105607224 */ /* 0x000fc400078e0260 */
[----:B------:R-:W-:Y:S02]  /*2600*/  IMAD.MOV R9, RZ, RZ, -R9 ;  /* 0x000000ffff097224 */ /* 0x000fe400078e0a09 */
[----:B------:R-:W-:-:S04]  /*2610*/  IMAD.HI.U32 R13, R6, R104, RZ ;  /* 0x00000068060d7227 */ /* 0x000fc800078e00ff */
[----:B------:R-:W-:-:S04]  /*2620*/  IMAD.HI.U32 R17, R6, R106, RZ ;  /* 0x0000006a06117227 */ /* 0x000fc800078e00ff */
[--C-:B------:R-:W-:Y:S01]  /*2630*/  @!P0 IMAD.IADD R80, R80, 0x1, -R5.reuse ;  /* 0x0000000150508824 */ /* 0x100fe200078e0a05 */
[C---:B------:R-:W-:Y:S01]  /*2640*/  ISETP.GT.U32.AND P0, PT, R5.reuse, R94, PT ;  /* 0x0000005e0500720c */ /* 0x040fe20003f04070 */
[----:B------:R-:W-:Y:S01]  /*2650*/  @!P1 IMAD.IADD R86, R86, 0x1, -R5 ;  /* 0x0000000156569824 */ /* 0x000fe200078e0a05 */
[C---:B------:R-:W-:Y:S01]  /*2660*/  ISETP.GT.U32.AND P1, PT, R5.reuse, R100, PT ;  /* 0x000000640500720c */ /* 0x040fe20003f24070 */
[----:B------:R-:W-:Y:S02]  /*2670*/  IMAD R98, R5, R9, R98 ;  /* 0x0000000905627224 */ /* 0x000fe400078e0262 */
[----:B------:R-:W-:Y:S02]  /*2680*/  IMAD.MOV R13, RZ, RZ, -R13 ;  /* 0x000000ffff0d7224 */ /* 0x000fe400078e0a0d */
[----:B------:R-:W-:Y:S02]  /*2690*/  IMAD.MOV R17, RZ, RZ, -R17 ;  /* 0x000000ffff117224 */ /* 0x000fe400078e0a11 */
[----:B------:R-:W-:-:S04]  /*26a0*/  IMAD.HI.U32 R9, R6, R114, RZ ;  /* 0x0000007206097227 */ /* 0x000fc800078e00ff */
[C---:B------:R-:W-:Y:S02]  /*26b0*/  IMAD R104, R5.reuse, R13, R104 ;  /* 0x0000000d05687224 */ /* 0x040fe400078e0268 */
[C---:B------:R-:W-:Y:S02]  /*26c0*/  IMAD R106, R5.reuse, R17, R106 ;  /* 0x00000011056a7224 */ /* 0x040fe400078e026a */
[----:B------:R-:W-:Y:S02]  /*26d0*/  IMAD.MOV R9, RZ, RZ, -R9 ;  /* 0x000000ffff097224 */ /* 0x000fe400078e0a09 */
[--C-:B------:R-:W-:Y:S01]  /*26e0*/  @!P4 IMAD.IADD R82, R82, 0x1, -R5.reuse ;  /* 0x000000015252c824 */ /* 0x100fe200078e0a05 */
[C---:B------:R-:W-:Y:S01]  /*26f0*/  ISETP.GT.U32.AND P4, PT, R5.reuse, R96, PT ;  /* 0x000000600500720c */ /* 0x040fe20003f84070 */
        /* <DEDUP_REMOVED lines=11> */
[--C-:B------:R-:W-:Y:S01]  /*27b0*/  @!P0 IMAD.IADD R94, R94, 0x1, -R5.reuse ;  /* 0x000000015e5e8824 */ /* 0x100fe200078e0a05 */
[C---:B------:R-:W-:Y:S01]  /*27c0*/  ISETP.GT.U32.AND P0, PT, R5.reuse, R114, PT ;  /* 0x000000720500720c */ /* 0x040fe20003f04070 */
[----:B------:R-:W-:Y:S01]  /*27d0*/  @!P1 IMAD.IADD R100, R100, 0x1, -R5 ;  /* 0x0000000164649824 */ /* 0x000fe200078e0a05 */
[C---:B------:R-:W-:Y:S01]  /*27e0*/  ISETP.GT.U32.AND P1, PT, R5.reuse, R108, PT ;  /* 0x0000006c0500720c */ /* 0x040fe20003f24070 */
[----:B------:R-:W-:Y:S02]  /*27f0*/  IMAD.MOV R11, RZ, RZ, -R11 ;  /* 0x000000ffff0b7224 */ /* 0x000fe400078e0a0b */
[----:B------:R-:W-:Y:S02]  /*2800*/  IMAD.MOV R17, RZ, RZ, -R17 ;  /* 0x000000ffff117224 */ /* 0x000fe400078e0a11 */
[C---:B------:R-:W-:Y:S02]  /*2810*/  IMAD R116, R5.reuse, R11, R116 ;  /* 0x0000000b05747224 */ /* 0x040fe400078e0274 */
[----:B------:R-:W-:-:S02]  /*2820*/  IMAD R112, R5, R17, R112 ;  /* 0x0000001105707224 */ /* 0x000fc400078e0270 */
[--C-:B------:R-:W-:Y:S01]  /*2830*/  @!P4 IMAD.IADD R96, R96, 0x1, -R5.reuse ;  /* 0x000000016060c824 */ /* 0x100fe200078e0a05 */
[C---:B------:R-:W-:Y:S01]  /*2840*/  ISETP.GT.U32.AND P4, PT, R5.reuse, R116, PT ;  /* 0x000000740500720c */ /* 0x040fe20003f84070 */
[--C-:B------:R-:W-:Y:S02]  /*2850*/  @!P5 IMAD.IADD R98, R98, 0x1, -R5.reuse ;  /* 0x000000016262d824 */ /* 0x100fe400078e0a05 */
        /* <DEDUP_REMOVED lines=14> */
[--C-:B------:R-:W-:Y:S01]  /*2940*/  @!P3 IMAD.IADD R112, R112, 0x1, -R5.reuse ;  /* 0x000000017070b824 */ /* 0x100fe200078e0a05 */
[C---:B------:R-:W-:Y:S01]  /*2950*/  ISETP.GT.U32.AND P3, PT, R5.reuse, R106, PT ;  /* 0x0000006a0500720c */ /* 0x040fe20003f64070 */
[----:B------:R-:W-:Y:S01]  /*2960*/  @!P2 IMAD.IADD R96, R96, 0x1, -R5 ;  /* 0x000000016060a824 */ /* 0x000fe200078e0a05 */
[----:B------:R-:W-:Y:S01]  /*2970*/  ISETP.GT.U32.AND P2, PT, R5, R114, PT ;  /* 0x000000720500720c */ /* 0x000fe20003f44070 */
[----:B------:R-:W-:Y:S02]  /*2980*/  IMAD.MOV R13, RZ, RZ, -R13 ;  /* 0x000000ffff0d7224 */ /* 0x000fe400078e0a0d */
[----:B------:R-:W-:Y:S02]  /*2990*/  IMAD.MOV R9, RZ, RZ, -R9 ;  /* 0x000000ffff097224 */ /* 0x000fe400078e0a09 */
[----:B------:R-:W-:-:S04]  /*29a0*/  IMAD.HI.U32 R11, R6, R120, RZ ;  /* 0x00000078060b7227 */ /* 0x000fc800078e00ff */
[--C-:B------:R-:W-:Y:S01]  /*29b0*/  @!P0 IMAD.IADD R98, R98, 0x1, -R5.reuse ;  /* 0x0000000162628824 */ /* 0x100fe200078e0a05 */
[C---:B------:R-:W-:Y:S01]  /*29c0*/  ISETP.GT.U32.AND P0, PT, R5.reuse, R116, PT ;  /* 0x000000740500720c */ /* 0x040fe20003f04070 */
[----:B------:R-:W-:Y:S01]  /*29d0*/  @!P1 IMAD.IADD R102, R102, 0x1, -R5 ;  /* 0x0000000166669824 */ /* 0x000fe200078e0a05 */
[C---:B------:R-:W-:Y:S01]  /*29e0*/  ISETP.GT.U32.AND P1, PT, R5.reuse, R112, PT ;  /* 0x000000700500720c */ /* 0x040fe20003f24070 */
[C---:B------:R-:W-:Y:S02]  /*29f0*/  IMAD R110, R5.reuse, R13, R110 ;  /* 0x0000000d056e7224 */ /* 0x040fe400078e026e */
[C---:B------:R-:W-:Y:S02]  /*2a00*/  IMAD R118, R5.reuse, R9, R118 ;  /* 0x0000000905767224 */ /* 0x040fe400078e0276 */
[----:B------:R-:W-:Y:S01]  /*2a10*/  IMAD.HI.U32 R13, R6, R122, RZ ;  /* 0x0000007a060d7227 */ /* 0x000fe200078e00ff */
[----:B------:R-:W-:-:S03]  /*2a20*/  ISETP.GT.U32.AND P5, PT, R5, R110, PT ;  /* 0x0000006e0500720c */ /* 0x000fc60003fa4070 */
[----:B------:R-:W-:Y:S02]  /*2a30*/  IMAD.MOV R11, RZ, RZ, -R11 ;  /* 0x000000ffff0b7224 */ /* 0x000fe400078e0a0b */
[----:B------:R-:W-:-:S04]  /*2a40*/  IMAD.HI.U32 R9, R6, R128, RZ ;  /* 0x0000008006097227 */ /* 0x000fc800078e00ff */
[----:B------:R-:W-:Y:S02]  /*2a50*/  IMAD.MOV R13, RZ, RZ, -R13 ;  /* 0x000000ffff0d7224 */ /* 0x000fe400078e0a0d */
[C---:B------:R-:W-:Y:S02]  /*2a60*/  IMAD R120, R5.reuse, R11, R120 ;  /* 0x0000000b05787224 */ /* 0x040fe400078e0278 */
[----:B------:R-:W-:Y:S02]  /*2a70*/  IMAD.MOV R9, RZ, RZ, -R9 ;  /* 0x000000ffff097224 */ /* 0x000fe400078e0a09 */
[C---:B------:R-:W-:Y:S02]  /*2a80*/  IMAD R122, R5.reuse, R13, R122 ;  /* 0x0000000d057a7224 */ /* 0x040fe400078e027a */
[C---:B------:R-:W-:Y:S02]  /*2a90*/  IMAD R128, R5.reuse, R9, R128 ;  /* 0x0000000905807224 */ /* 0x040fe400078e0280 */
        /* <DEDUP_REMOVED lines=8> */
[----:B------:R-:W-:-:S04]  /*2b20*/  IMAD.HI.U32 R13, R6, R132, RZ ;  /* 0x00000084060d7227 */ /* 0x000fc800078e00ff */
[----:B------:R-:W-:-:S04]  /*2b30*/  IMAD.HI.U32 R6, R6, R134, RZ ;  /* 0x0000008606067227 */ /* 0x000fc800078e00ff */
[--C-:B------:R-:W-:Y:S01]  /*2b40*/  @!P3 IMAD.IADD R106, R106, 0x1, -R5.reuse ;  /* 0x000000016a6ab824 */ /* 0x100fe200078e0a05 */
[C---:B------:R-:W-:Y:S01]  /*2b50*/  ISETP.GT.U32.AND P3, PT, R5.reuse, R118, PT ;  /* 0x000000760500720c */ /* 0x040fe20003f64070 */
[----:B------:R-:W-:Y:S02]  /*2b60*/  IMAD.MOV R6, RZ, RZ, -R6 ;  /* 0x000000ffff067224 */ /* 0x000fe400078e0a06 */
[----:B------:R-:W-:Y:S02]  /*2b70*/  @!P2 IMAD.IADD R120, R120, 0x1, -R5 ;  /* 0x000000017878a824 */ /* 0x000fe400078e0a05 */
[C---:B------:R-:W-:Y:S02]  /*2b80*/  IMAD R134, R5.reuse, R6, R134 ;  /* 0x0000000605867224 */ /* 0x040fe400078e0286 */
[----:B------:R-:W-:Y:S02]  /*2b90*/  IMAD.MOV R11, RZ, RZ, -R11 ;  /* 0x000000ffff0b7224 */ /* 0x000fe400078e0a0b */
[--C-:B------:R-:W-:Y:S01]  /*2ba0*/  @!P5 IMAD.IADD R110, R110, 0x1, -R5.reuse ;  /* 0x000000016e6ed824 */ /* 0x100fe200078e0a05 */
[C---:B------:R-:W-:Y:S01]  /*2bb0*/  ISETP.GT.U32.AND P5, PT, R5.reuse, R104, PT ;  /* 0x000000680500720c */ /* 0x040fe20003fa4070 */
[--C-:B------:R-:W-:Y:S01]  /*2bc0*/  @!P0 IMAD.IADD R122, R122, 0x1, -R5.reuse ;  /* 0x000000017a7a8824 */ /* 0x100fe200078e0a05 */
[C---:B------:R-:W-:Y:S01]  /*2bd0*/  ISETP.GT.U32.AND P0, PT, R5.reuse, R134, PT ;  /* 0x000000860500720c */ /* 0x040fe20003f04070 */
[----:B------:R-:W-:Y:S01]  /*2be0*/  @!P1 IMAD.IADD R128, R128, 0x1, -R5 ;  /* 0x0000000180809824 */ /* 0x000fe200078e0a05 */
[C---:B------:R-:W-:Y:S01]  /*2bf0*/  ISETP.GT.U32.AND P1, PT, R5.reuse, R120, PT ;  /* 0x000000780500720c */ /* 0x040fe20003f24070 */
[----:B------:R-:W-:-:S02]  /*2c00*/  IMAD R130, R5, R11, R130 ;  /* 0x0000000b05827224 */ /* 0x000fc400078e0282 */
[--C-:B------:R-:W-:Y:S01]  /*2c10*/  @!P4 IMAD.IADD R100, R100, 0x1, -R5.reuse ;  /* 0x000000016464c824 */ /* 0x100fe200078e0a05 */
[C---:B------:R-:W-:Y:S01]  /*2c20*/  ISETP.GT.U32.AND P4, PT, R5.reuse, R110, PT ;  /* 0x0000006e0500720c */ /* 0x040fe20003f84070 */
[--C-:B------:R-:W-:Y:S01]  /*2c30*/  @!P3 IMAD.IADD R118, R118, 0x1, -R5.reuse ;  /* 0x000000017676b824 */ /* 0x100fe200078e0a05 */
[----:B------:R-:W-:Y:S01]  /*2c40*/  ISETP.GT.U32.AND P3, PT, R5, R130, PT ;  /* 0x000000820500720c */ /* 0x000fe20003f64070 */
[----:B------:R-:W-:Y:S02]  /*2c50*/  IMAD.MOV.U32 R9, RZ, RZ, 0x3f ;  /* 0x0000003fff097424 */ /* 0x000fe400078e00ff */
[--C-:B------:R-:W-:Y:S02]  /*2c60*/  @!P6 IMAD.IADD R94, R94, 0x1, -R5.reuse ;  /* 0x000000015e5ee824 */ /* 0x100fe400078e0a05 */
[--C-:B------:R-:W-:Y:S01]  /*2c70*/  @!P0 IMAD.IADD R134, R134, 0x1, -R5.reuse ;  /* 0x0000000186868824 */ /* 0x100fe200078e0a05 */
[----:B------:R-:W-:Y:S01]  /*2c80*/  ISETP.GE.AND P0, PT, R242, RZ, PT ;  /* 0x000000fff200720c */ /* 0x000fe20003f06270 */
[----:B------:R-:W-:Y:S01]  /*2c90*/  @!P1 IMAD.IADD R120, R120, 0x1, -R5 ;  /* 0x0000000178789824 */ /* 0x000fe200078e0a05 */
[----:B------:R-:W-:Y:S01]  /*2ca0*/  ISETP.GE.AND P1, PT, R154, RZ, PT ;  /* 0x000000ff9a00720c */ /* 0x000fe20003f26270 */
[----:B------:R-:W-:Y:S01]  /*2cb0*/  IMAD.MOV R13, RZ, RZ, -R13 ;  /* 0x000000ffff0d7224 */ /* 0x000fe200078e0a0d */
[----:B------:R-:W-:Y:S01]  /*2cc0*/  IADD3 R31, R9, c[0x0][0x180], RZ ;  /* 0x00006000091f7a10 */ /* 0x000fe20007ffe0ff */
[--C-:B------:R-:W-:Y:S01]  /*2cd0*/  @!P4 IMAD.IADD R110, R110, 0x1, -R5.reuse ;  /* 0x000000016e6ec824 */ /* 0x100fe200078e0a05 */
[C---:B------:R-:W-:Y:S01]  /*2ce0*/  ISETP.GT.U32.AND P4, PT, R5.reuse, R124, PT ;  /* 0x0000007c0500720c */ /* 0x040fe20003f84070 */
[--C-:B------:R-:W-:Y:S01]  /*2cf0*/  @!P3 IMAD.IADD R130, R130, 0x1, -R5.reuse ;  /* 0x000000018282b824 */ /* 0x100fe200078e0a05 */
[C---:B------:R-:W-:Y:S01]  /*2d00*/  ISETP.GT.U32.AND P3, PT, R5.reuse, R122, PT ;  /* 0x0000007a0500720c */ /* 0x040fe20003f64070 */
[----:B------:R-:W-:Y:S01]  /*2d10*/  IMAD R132, R5, R13, R132 ;  /* 0x0000000d05847224 */ /* 0x000fe200078e0284 */
[----:B------:R-:W-:Y:S01]  /*2d20*/  ISETP.GT.AND P6, PT, R31, 0x3f, PT ;  /* 0x0000003f1f00780c */ /* 0x000fe20003fc4270 */
[----:B------:R-:W-:Y:S01]  /*2d30*/  @!P5 IMAD.IADD R104, R104, 0x1, -R5 ;  /* 0x000000016868d824 */ /* 0x000fe200078e0a05 */
[----:B------:R-:W-:Y:S01]  /*2d40*/  ISETP.GT.U32.AND P5, PT, R5, R108, PT ;  /* 0x0000006c0500720c */ /* 0x000fe20003fa4070 */
[----:B------:R-:W-:Y:S01]  /*2d50*/  @!P0 IMAD.MOV R10, RZ, RZ, -R10 ;  /* 0x000000ffff0a8224 */ /* 0x000fe200078e0a0a */
[----:B------:R-:W-:Y:S01]  /*2d60*/  ISETP.GE.AND P0, PT, R151, RZ, PT ;  /* 0x000000ff9700720c */ /* 0x000fe20003f06270 */
[----:B------:R-:W-:Y:S01]  /*2d70*/  @!P1 IMAD.MOV R14, RZ, RZ, -R14 ;  /* 0x000000ffff0e9224 */ /* 0x000fe200078e0a0e */
[----:B------:R-:W-:Y:S01]  /*2d80*/  ISETP.GE.AND P1, PT, R149, RZ, PT ;  /* 0x000000ff9500720c */ /* 0x000fe20003f26270 */
[----:B------:R-:W-:Y:S01]  /*2d90*/  IMAD.MOV R17, RZ, RZ, -R17 ;  /* 0x000000ffff117224 */ /* 0x000fe200078e0a11 */
[----:B-1----:R-:W-:Y:S01]  /*2da0*/  SEL R2, RZ, 0x4, !P6 ;  /* 0x00000004ff027807 */ /* 0x002fe20007000000 */
[--C-:B------:R-:W-:Y:S01]  /*2db0*/  @!P4 IMAD.IADD R124, R124, 0x1, -R5.reuse ;  /* 0x000000017c7cc824 */ /* 0x100fe200078e0a05 */
[----:B------:R-:W-:Y:S01]  /*2dc0*/  ISETP.GE.AND P4, PT, R3, c[0x0][0x180], PT ;  /* 0x0000600003007a0c */ /* 0x000fe20003f86270 */
[--C-:B------:R-:W-:Y:S01]  /*2dd0*/  @!P3 IMAD.IADD R122, R122, 0x1, -R5.reuse ;  /* 0x000000017a7ab824 */ /* 0x100fe200078e0a05 */
[----:B------:R-:W-:Y:S01]  /*2de0*/  ISETP.GE.AND P3, PT, R153, RZ, PT ;  /* 0x000000ff9900720c */ /* 0x000fe20003f66270 */
[----:B------:R-:W-:Y:S01]  /*2df0*/  IMAD R126, R5, R17, R126 ;  /* 0x00000011057e7224 */ /* 0x000fe200078e027e */
[----:B------:R-:W-:Y:S01]  /*2e00*/  SEL R9, R2, RZ, !P4 ;  /* 0x000000ff02097207 */ /* 0x000fe20006000000 */
[----:B------:R-:W-:Y:S01]  /*2e10*/  @!P5 IMAD.IADD R108, R108, 0x1, -R5 ;  /* 0x000000016c6cd824 */ /* 0x000fe200078e0a05 */
[----:B------:R-:W-:Y:S01]  /*2e20*/  ISETP.GE.AND P4, PT, R33, RZ, PT ;  /* 0x000000ff2100720c */ /* 0x000fe20003f86270 */
[----:B------:R-:W-:Y:S01]  /*2e30*/  @!P0 IMAD.MOV R20, RZ, RZ, -R20 ;  /* 0x000000ffff148224 */ /* 0x000fe200078e0a14 */
[----:B------:R-:W-:Y:S01]  /*2e40*/  ISETP.GE.AND P0, PT, R146, RZ, PT ;  /* 0x000000ff9200720c */ /* 0x000fe20003f06270 */
[----:B------:R-:W-:Y:S01]  /*2e50*/  @!P1 IMAD.MOV R24, RZ, RZ, -R24 ;  /* 0x000000ffff189224 */ /* 0x000fe200078e0a18 */
[----:B------:R-:W-:Y:S01]  /*2e60*/  ISETP.GE.AND P1, PT, R144, RZ, PT ;  /* 0x000000ff9000720c */ /* 0x000fe20003f26270 */
[----:B------:R-:W-:Y:S01]  /*2e70*/  IMAD.MOV.U32 R6, RZ, RZ, c[0x0][0x188] ;  /* 0x00006200ff067624 */ /* 0x000fe200078e00ff */
[----:B------:R-:W-:-:S02]  /*2e80*/  ISETP.GT.U32.AND P2, PT, R5, R132, PT ;  /* 0x000000840500720c */ /* 0x000fc40003f44070 */
[----:B------:R-:W-:Y:S01]  /*2e90*/  ISETP.GT.U32.AND P5, PT, R5, R126, PT ;  /* 0x0000007e0500720c */ /* 0x000fe20003fa4070 */
[----:B------:R-:W-:Y:S01]  /*2ea0*/  @!P3 IMAD.MOV R16, RZ, RZ, -R16 ;  /* 0x000000ffff10b224 */ /* 0x000fe200078e0a10 */
[----:B------:R-:W-:Y:S01]  /*2eb0*/  ISETP.GE.AND P3, PT, R148, RZ, PT ;  /* 0x000000ff9400720c */ /* 0x000fe20003f66270 */
[----:B------:R-:W-:Y:S02]  /*2ec0*/  IMAD R77, R6, 0x2, R75 ;  /* 0x00000002064d7824 */ /* 0x000fe400078e024b */
[----:B------:R-:W-:Y:S01]  /*2ed0*/  @!P4 IMAD.MOV R12, RZ, RZ, -R12 ;  /* 0x000000ffff0cc224 */ /* 0x000fe200078e0a0c */
[----:B------:R-:W-:Y:S01]  /*2ee0*/  ISETP.GE.AND P4, PT, R150, RZ, PT ;  /* 0x000000ff9600720c */ /* 0x000fe20003f86270 */
[----:B------:R-:W-:Y:S01]  /*2ef0*/  @!P0 IMAD.MOV R30, RZ, RZ, -R30 ;  /* 0x000000ffff1e8224 */ /* 0x000fe200078e0a1e */
[----:B------:R-:W-:Y:S01]  /*2f00*/  ISETP.GE.AND P0, PT, R141, RZ, PT ;  /* 0x000000ff8d00720c */ /* 0x000fe20003f06270 */
[----:B------:R-:W-:Y:S01]  /*2f10*/  @!P1 IMAD.MOV R34, RZ, RZ, -R34 ;  /* 0x000000ffff229224 */ /* 0x000fe200078e0a22 */
[----:B------:R-:W-:Y:S01]  /*2f20*/  ISETP.GE.AND P1, PT, R139, RZ, PT ;  /* 0x000000ff8b00720c */ /* 0x000fe20003f26270 */
[----:B------:R-:W-:Y:S01]  /*2f30*/  @!P2 IMAD.IADD R132, R132, 0x1, -R5 ;  /* 0x000000018484a824 */ /* 0x000fe200078e0a05 */
[----:B------:R-:W-:Y:S01]  /*2f40*/  ISETP.GT.U32.AND P2, PT, R5, R124, PT ;  /* 0x0000007c0500720c */ /* 0x000fe20003f44070 */
[----:B------:R-:W-:-:S02]  /*2f50*/  IMAD R79, R6, 0x2, R77 ;  /* 0x00000002064f7824 */ /* 0x000fc400078e024d */
[----:B------:R-:W-:Y:S01]  /*2f60*/  @!P3 IMAD.MOV R26, RZ, RZ, -R26 ;  /* 0x000000ffff1ab224 */ /* 0x000fe200078e0a1a */
[----:B------:R-:W-:Y:S01]  /*2f70*/  ISETP.GE.AND P3, PT, R143, RZ, PT ;  /* 0x000000ff8f00720c */ /* 0x000fe20003f66270 */
[--C-:B------:R-:W-:Y:S01]  /*2f80*/  @!P5 IMAD.IADD R126, R126, 0x1, -R5.reuse ;  /* 0x000000017e7ed824 */ /* 0x100fe200078e0a05 */
[----:B------:R-:W-:Y:S01]  /*2f90*/  ISETP.GT.U32.AND P5, PT, R5, R118, PT ;  /* 0x000000760500720c */ /* 0x000fe20003fa4070 */
[----:B------:R-:W-:Y:S01]  /*2fa0*/  @!P4 IMAD.MOV R22, RZ, RZ, -R22 ;  /* 0x000000ffff16c224 */ /* 0x000fe200078e0a16 */
[----:B------:R-:W-:Y:S01]  /*2fb0*/  ISETP.GE.AND P4, PT, R145, RZ, PT ;  /* 0x000000ff9100720c */ /* 0x000fe20003f86270 */
[----:B------:R-:W-:Y:S01]  /*2fc0*/  @!P0 IMAD.MOV R40, RZ, RZ, -R40 ;  /* 0x000000ffff288224 */ /* 0x000fe200078e0a28 */
[----:B------:R-:W-:Y:S01]  /*2fd0*/  ISETP.GE.AND P0, PT, R135, RZ, PT ;  /* 0x000000ff8700720c */ /* 0x000fe20003f06270 */
[----:B------:R-:W-:Y:S01]  /*2fe0*/  @!P1 IMAD.MOV R44, RZ, RZ, -R44 ;  /* 0x000000ffff2c9224 */ /* 0x000fe200078e0a2c */
[----:B------:R-:W-:Y:S01]  /*2ff0*/  ISETP.GE.AND P1, PT, R131, RZ, PT ;  /* 0x000000ff8300720c */ /* 0x000fe20003f26270 */
[----:B------:R-:W-:Y:S01]  /*3000*/  @!P2 IMAD.IADD R124, R124, 0x1, -R5 ;  /* 0x000000017c7ca824 */ /* 0x000fe200078e0a05 */
[----:B------:R-:W-:Y:S01]  /*3010*/  ISETP.GE.AND P2, PT, R152, RZ, PT ;  /* 0x000000ff9800720c */ /* 0x000fe20003f46270 */
[----:B------:R-:W-:Y:S01]  /*3020*/  IMAD R81, R6, 0x2, R79 ;  /* 0x0000000206517824 */ /* 0x000fe200078e024f */
[----:B------:R-:W-:Y:S01]  /*3030*/  STL [R1+0x50], R79 ;  /* 0x0000504f01007387 */ /* 0x000fe20000100800 */
[----:B------:R-:W-:Y:S01]  /*3040*/  @!P3 IMAD.MOV R36, RZ, RZ, -R36 ;  /* 0x000000ffff24b224 */ /* 0x000fe200078e0a24 */
[----:B------:R-:W-:Y:S01]  /*3050*/  ISETP.GE.AND P3, PT, R138, RZ, PT ;  /* 0x000000ff8a00720c */ /* 0x000fe20003f66270 */
[----:B------:R-:W-:Y:S01]  /*3060*/  IMAD R83, R6, 0x2, R81 ;  /* 0x0000000206537824 */ /* 0x000fe200078e0251 */
[----:B------:R-:W-:Y:S01]  /*3070*/  STL [R1+0x4c], R81 ;  /* 0x00004c5101007387 */ /* 0x000fe20000100800 */
[----:B------:R-:W-:Y:S01]  /*3080*/  @!P4 IMAD.MOV R32, RZ, RZ, -R32 ;  /* 0x000000ffff20c224 */ /* 0x000fe200078e0a20 */
[----:B------:R-:W-:Y:S01]  /*3090*/  ISETP.GE.AND P4, PT, R140, RZ, PT ;  /* 0x000000ff8c00720c */ /* 0x000fe20003f86270 */
[----:B------:R-:W-:Y:S01]  /*30a0*/  @!P0 IMAD.MOV R50, RZ, RZ, -R50 ;  /* 0x000000ffff328224 */ /* 0x000fe200078e0a32 */
[----:B------:R-:W-:Y:S01]  /*30b0*/  ISETP.GE.AND P0, PT, R125, RZ, PT ;  /* 0x000000ff7d00720c */ /* 0x000fe20003f06270 */
[----:B------:R-:W-:Y:S01]  /*30c0*/  @!P1 IMAD.MOV R54, RZ, RZ, -R54 ;  /* 0x000000ffff369224 */ /* 0x000fe200078e0a36 */
[----:B------:R-:W-:Y:S01]  /*30d0*/  ISETP.GE.AND P1, PT, R121, RZ, PT ;  /* 0x000000ff7900720c */ /* 0x000fe20003f26270 */
[----:B------:R-:W-:Y:S01]  /*30e0*/  @!P2 IMAD.MOV R18, RZ, RZ, -R18 ;  /* 0x000000ffff12a224 */ /* 0x000fe200078e0a12 */
[----:B------:R-:W-:Y:S01]  /*30f0*/  ISETP.GE.AND P2, PT, R147, RZ, PT ;  /* 0x000000ff9300720c */ /* 0x000fe20003f46270 */
[C---:B------:R-:W-:Y:S01]  /*3100*/  IMAD R85, R6.reuse, 0x2, R83 ;  /* 0x0000000206557824 */ /* 0x040fe200078e0253 */
        /* <DEDUP_REMOVED lines=15> */
[----:B------:R-:W-:Y:S01]  /*3200*/  @!P3 IMAD.MOV R56, RZ, RZ, -R56 ;  /* 0x000000ffff38b224 */ /* 0x000fe200078e0a38 */
[----:B------:R-:W-:Y:S01]  /*3210*/  ISETP.GE.AND P3, PT, R119, RZ, PT ;  /* 0x000000ff7700720c */ /* 0x000fe20003f66270 */
[C---:B------:R-:W-:Y:S01]  /*3220*/  IMAD R89, R6.reuse, 0x2, R87 ;  /* 0x0000000206597824 */ /* 0x040fe200078e0257 */
        /* <DEDUP_REMOVED lines=25> */
[----:B------:R-:W-:Y:S01]  /*33c0*/  @!P3 IMAD.MOV R76, RZ, RZ, -R76 ;  /* 0x000000ffff4cb224 */ /* 0x000fe200078e0a4c */
[----:B------:R-:W-:Y:S01]  /*33d0*/  ISETP.GE.AND P3, PT, R99, RZ, PT ;  /* 0x000000ff6300720c */ /* 0x000fe20003f66270 */
[C---:B------:R-:W-:Y:S01]  /*33e0*/  IMAD R158, R6.reuse, 0x2, R156 ;  /* 0x00000002069e7824 */ /* 0x040fe200078e029c */
[----:B--2---:R-:W-:Y:S01]  /*33f0*/  LOP3.LUT R57, RZ, c[0x0][0x17c], RZ, 0x33, !PT ;  /* 0x00005f00ff397a12 */ /* 0x004fe200078e33ff */
        /* <DEDUP_REMOVED lines=19> */
[----:B------:R-:W-:Y:S01]  /*3530*/  ISETP.GT.U32.AND P1, PT, R5, R128, PT ;  /* 0x000000800500720c */ /* 0x000fe20003f24070 */
[----:B------:R-:W-:Y:S01]  /*3540*/  @!P2 IMAD.MOV R68, RZ, RZ, -R68 ;  /* 0x000000ffff44a224 */ /* 0x000fe200078e0a44 */
[----:B------:R-:W-:Y:S01]  /*3550*/  ISETP.GE.AND P2, PT, R107, RZ, PT ;  /* 0x000000ff6b00720c */ /* 0x000fe20003f46270 */
[C---:B------:R-:W-:Y:S01]  /*3560*/  IMAD R31, R6.reuse, 0x2, R245 ;  /* 0x00000002061f7824 */ /* 0x040fe200078e02f5 */
[----:B------:R-:W-:Y:S01]  /*3570*/  IABS R8, R71 ;  /* 0x0000004700087213 */ /* 0x000fe20000000000 */
[----:B------:R-:W-:Y:S01]  /*3580*/  @!P3 IMAD.MOV R96, RZ, RZ, -R96 ;  /* 0x000000ffff60b224 */ /* 0x000fe200078e0a60 */
[----:B------:R-:W-:Y:S01]  /*3590*/  ISETP.GE.AND P3, PT, R61, RZ, PT ;  /* 0x000000ff3d00720c */ /* 0x000fe20003f66270 */
[----:B------:R-:W-:Y:S01]  /*35a0*/  IMAD R33, R6, 0x2, R31 ;  /* 0x0000000206217824 */ /* 0x000fe200078e021f */
[----:B------:R1:W-:Y:S01]  /*35b0*/  STL [R1+0x40], R2 ;  /* 0x0000400201007387 */ /* 0x0003e20000100800 */
[----:B------:R-:W-:Y:S01]  /*35c0*/  @!P4 IMAD.MOV R92, RZ, RZ, -R92 ;  /* 0x000000ffff5cc224 */ /* 0x000fe200078e0a5c */
[----:B------:R-:W-:Y:S01]  /*35d0*/  ISETP.GE.AND P4, PT, R65, RZ, PT ;  /* 0x000000ff4100720c */ /* 0x000fe20003f86270 */
[----:B------:R-:W-:Y:S01]  /*35e0*/  @!P0 IMAD.MOV R116, RZ, RZ, -R116 ;  /* 0x000000ffff748224 */ /* 0x000fe200078e0a74 */
[----:B------:R-:W-:Y:S01]  /*35f0*/  ISETP.GT.U32.AND P0, PT, R5, R134, PT ;  /* 0x000000860500720c */ /* 0x000fe20003f04070 */
[----:B------:R-:W-:Y:S01]  /*3600*/  @!P1 IMAD.IADD R128, R128, 0x1, -R5 ;  /* 0x0000000180809824 */ /* 0x000fe200078e0a05 */
[----:B------:R-:W-:Y:S01]  /*3610*/  ISETP.GE.AND P1, PT, R37, RZ, PT ;  /* 0x000000ff2500720c */ /* 0x000fe20003f26270 */
[----:B------:R-:W-:Y:S01]  /*3620*/  IMAD.HI.U32 R7, R7, R8, RZ ;  /* 0x0000000807077227 */ /* 0x000fe200078e00ff */
[----:B------:R-:W-:Y:S03]  /*3630*/  STL [R1+0x18c], R242 ;  /* 0x00018cf201007387 */ /* 0x000fe60000100800 */
[----:B------:R-:W-:Y:S01]  /*3640*/  @!P3 IMAD.MOV R106, RZ, RZ, -R106 ;  /* 0x000000ffff6ab224 */ /* 0x000fe200078e0a6a */
[C---:B------:R-:W-:Y:S01]  /*3650*/  ISETP.GT.U32.AND P3, PT, R5.reuse, R130, PT ;  /* 0x000000820500720c */ /* 0x040fe20003f64070 */
[----:B------:R-:W-:Y:S01]  /*3660*/  IMAD.MOV R7, RZ, RZ, -R7 ;  /* 0x000000ffff077224 */ /* 0x000fe200078e0a07 */
[----:B------:R-:W-:Y:S01]  /*3670*/  STL [R1+0x10c], R71 ;  /* 0x00010c4701007387 */ /* 0x000fe20000100800 */
[----:B------:R-:W-:Y:S01]  /*3680*/  @!P4 IMAD.MOV R104, RZ, RZ, -R104 ;  /* 0x000000ffff68c224 */ /* 0x000fe200078e0a68 */
[----:B------:R-:W-:Y:S01]  /*3690*/  ISETP.GT.U32.AND P4, PT, R5, R132, PT ;  /* 0x000000840500720c */ /* 0x000fe20003f84070 */
[----:B------:R-:W-:Y:S01]  /*36a0*/  @!P0 IMAD.IADD R134, R134, 0x1, -R5 ;  /* 0x0000000186868824 */ /* 0x000fe200078e0a05 */
[----:B------:R-:W-:Y:S01]  /*36b0*/  ISETP.GE.AND P0, PT, R53, RZ, PT ;  /* 0x000000ff3500720c */ /* 0x000fe20003f06270 */
[----:B------:R-:W-:Y:S01]  /*36c0*/  @!P1 IMAD.MOV R108, RZ, RZ, -R108 ;  /* 0x000000ffff6c9224 */ /* 0x000fe200078e0a6c */
[----:B------:R-:W-:Y:S01]  /*36d0*/  ISETP.GE.AND P1, PT, R41, RZ, PT ;  /* 0x000000ff2900720c */ /* 0x000fe20003f26270 */
[----:B------:R-:W-:Y:S01]  /*36e0*/  @!P2 IMAD.MOV R78, RZ, RZ, -R78 ;  /* 0x000000ffff4ea224 */ /* 0x000fe200078e0a4e */
[----:B------:R-:W-:Y:S01]  /*36f0*/  ISETP.GE.AND P2, PT, R97, RZ, PT ;  /* 0x000000ff6100720c */ /* 0x000fe20003f46270 */
[----:B------:R-:W-:-:S02]  /*3700*/  IMAD R7, R4, R7, R8 ;  /* 0x0000000704077224 */ /* 0x000fc400078e0208 */
[--C-:B------:R-:W-:Y:S01]  /*3710*/  @!P3 IMAD.IADD R130, R130, 0x1, -R5.reuse ;  /* 0x000000018282b824 */ /* 0x100fe200078e0a05 */
[----:B------:R-:W-:Y:S01]  /*3720*/  ISETP.GE.AND P3, PT, R55, RZ, PT ;  /* 0x000000ff3700720c */ /* 0x000fe20003f66270 */
[----:B------:R-:W-:Y:S01]  /*3730*/  @!P5 IMAD.MOV R110, RZ, RZ, -R110 ;  /* 0x000000ffff6ed224 */ /* 0x000fe200078e0a6e */
[----:B------:R-:W-:Y:S01]  /*3740*/  ISETP.GT.U32.AND P5, PT, R4, R7, PT ;  /* 0x000000070400720c */ /* 0x000fe20003fa4070 */
[----:B------:R-:W-:Y:S01]  /*3750*/  @!P4 IMAD.IADD R132, R132, 0x1, -R5 ;  /* 0x000000018484c824 */ /* 0x000fe200078e0a05 */
[----:B------:R-:W-:Y:S01]  /*3760*/  ISETP.GE.AND P4, PT, R39, RZ, PT ;  /* 0x000000ff2700720c */ /* 0x000fe20003f86270 */
[C---:B------:R-:W-:Y:S01]  /*3770*/  IMAD R35, R6.reuse, 0x2, R33 ;  /* 0x0000000206237824 */ /* 0x040fe200078e0221 */
[----:B------:R-:W-:Y:S01]  /*3780*/  LOP3.LUT R5, R3, 0x4, RZ, 0xfc, !PT ;  /* 0x0000000403057812 */ /* 0x000fe200078efcff */
[----:B------:R-:W-:Y:S01]  /*3790*/  @!P0 IMAD.MOV R120, RZ, RZ, -R120 ;  /* 0x000000ffff788224 */ /* 0x000fe200078e0a78 */
[----:B------:R-:W-:Y:S01]  /*37a0*/  ISETP.GE.AND P0, PT, R45, RZ, PT ;  /* 0x000000ff2d00720c */ /* 0x000fe20003f06270 */
[----:B------:R-:W-:Y:S01]  /*37b0*/  @!P1 IMAD.MOV R122, RZ, RZ, -R122 ;  /* 0x000000ffff7a9224 */ /* 0x000fe200078e0a7a */
[----:B------:R-:W-:Y:S01]  /*37c0*/  ISETP.GE.AND P1, PT, R5, c[0x0][0x180], PT ;  /* 0x0000600005007a0c */ /* 0x000fe20003f26270 */
[----:B---3--:R-:W-:-:S02]  /*37d0*/  IMAD R37, R6, 0x2, R35 ;  /* 0x0000000206257824 */ /* 0x008fc400078e0223 */
[----:B------:R-:W-:Y:S01]  /*37e0*/  @!P3 IMAD.MOV R112, RZ, RZ, -R112 ;  /* 0x000000ffff70b224 */ /* 0x000fe200078e0a70 */
[----:B------:R-:W-:Y:S01]  /*37f0*/  SEL R5, R2, RZ, !P1 ;  /* 0x000000ff02057207 */ /* 0x000fe20004800000 */
[----:B------:R-:W-:Y:S01]  /*3800*/  @!P2 IMAD.MOV R88, RZ, RZ, -R88 ;  /* 0x000000ffff58a224 */ /* 0x000fe200078e0a58 */
[----:B------:R-:W-:Y:S01]  /*3810*/  ISETP.GE.AND P3, PT, R43, RZ, PT ;  /* 0x000000ff2b00720c */ /* 0x000fe20003f66270 */
[----:B------:R-:W-:Y:S01]  /*3820*/  @!P4 IMAD.MOV R118, RZ, RZ, -R118 ;  /* 0x000000ffff76c224 */ /* 0x000fe200078e0a76 */
[----:B------:R-:W-:Y:S01]  /*3830*/  ISETP.GE.AND P1, PT, R49, RZ, PT ;  /* 0x000000ff3100720c */ /* 0x000fe20003f26270 */
[C---:B----4-:R-:W-:Y:S01]  /*3840*/  IMAD R39, R6.reuse, 0x2, R37 ;  /* 0x0000000206277824 */ /* 0x050fe200078e0225 */
[----:B------:R-:W-:Y:S01]  /*3850*/  ISETP.GE.AND P2, PT, R69, RZ, PT ;  /* 0x000000ff4500720c */ /* 0x000fe20003f46270 */
[----:B------:R-:W-:Y:S01]  /*3860*/  @!P5 IMAD.IADD R7, R7, 0x1, -R4 ;  /* 0x000000010707d824 */ /* 0x000fe200078e0a04 */
[----:B------:R-:W-:Y:S01]  /*3870*/  ISETP.GE.AND P4, PT, R51, RZ, PT ;  /* 0x000000ff3300720c */ /* 0x000fe20003f86270 */
[----:B------:R-:W-:Y:S01]  /*3880*/  IMAD R41, R6, 0x2, R39 ;  /* 0x0000000206297824 */ /* 0x000fe200078e0227 */
[----:B------:R-:W-:Y:S01]  /*3890*/  ISETP.GE.AND P5, PT, R27, c[0x0][0x180], PT ;  /* 0x000060001b007a0c */ /* 0x000fe20003fa6270 */
[----:B------:R-:W-:Y:S01]  /*38a0*/  @!P0 IMAD.MOV R126, RZ, RZ, -R126 ;  /* 0x000000ffff7e8224 */ /* 0x000fe200078e0a7e */
[----:B------:R-:W-:Y:S01]  /*38b0*/  ISETP.GT.U32.AND P0, PT, R4, R7, PT ;  /* 0x000000070400720c */ /* 0x000fe20003f04070 */
[----:B------:R-:W-:Y:S01]  /*38c0*/  IMAD R43, R6, 0x2, R41 ;  /* 0x00000002062b7824 */ /* 0x000fe200078e0229 */
[----:B------:R-:W-:Y:S01]  /*38d0*/  SEL R8, R2, RZ, !P5 ;  /* 0x000000ff02087207 */ /* 0x000fe20006800000 */
[----:B------:R-:W-:Y:S01]  /*38e0*/  @!P3 IMAD.MOV R124, RZ, RZ, -R124 ;  /* 0x000000ffff7cb224 */ /* 0x000fe200078e0a7c */
[----:B------:R-:W-:Y:S01]  /*38f0*/  ISETP.GE.AND P3, PT, R47, RZ, PT ;  /* 0x000000ff2f00720c */ /* 0x000fe20003f66270 */
[----:B------:R-:W-:Y:S01]  /*3900*/  @!P1 IMAD.MOV R132, RZ, RZ, -R132 ;  /* 0x000000ffff849224 */ /* 0x000fe200078e0a84 */
[----:B------:R-:W-:Y:S01]  /*3910*/  ISETP.GE.AND P1, PT, R25, RZ, PT ;  /* 0x000000ff1900720c */ /* 0x000fe20003f26270 */
[----:B------:R-:W-:Y:S01]  /*3920*/  @!P2 IMAD.MOV R98, RZ, RZ, -R98 ;  /* 0x000000ffff62a224 */ /* 0x000fe200078e0a62 */
[----:B------:R-:W-:Y:S01]  /*3930*/  ISETP.GE.AND P2, PT, R59, RZ, PT ;  /* 0x000000ff3b00720c */ /* 0x000fe20003f46270 */
[----:B------:R-:W-:Y:S01]  /*3940*/  IMAD R45, R6, 0x2, R43 ;  /* 0x00000002062d7824 */ /* 0x000fe200078e022b */
[----:B------:R-:W-:Y:S01]  /*3950*/  ISETP.NE.U32.AND P6, PT, R8, RZ, PT ;  /* 0x000000ff0800720c */ /* 0x000fe20003fc5070 */
[----:B------:R-:W-:Y:S01]  /*3960*/  @!P4 IMAD.MOV R128, RZ, RZ, -R128 ;  /* 0x000000ffff80c224 */ /* 0x000fe200078e0a80 */
[----:B------:R-:W-:Y:S01]  /*3970*/  ISETP.GE.AND P4, PT, R29, RZ, PT ;  /* 0x000000ff1d00720c */ /* 0x000fe20003f86270 */
[C---:B------:R-:W-:Y:S01]  /*3980*/  IMAD R47, R6.reuse, 0x2, R45 ;  /* 0x00000002062f7824 */ /* 0x040fe200078e022d */
[----:B-1----:R-:W-:Y:S01]  /*3990*/  LOP3.LUT R2, R3, 0x8, RZ, 0xfc, !PT ;  /* 0x0000000803027812 */ /* 0x002fe200078efcff */
[----:B------:R-:W-:Y:S01]  /*39a0*/  IMAD R63, R27, c[0x0][0x18c], RZ ;  /* 0x000063001b3f7a24 */ /* 0x000fe200078e02ff */
[----:B------:R-:W-:Y:S01]  /*39b0*/  LOP3.LUT R2, R3, 0x14, RZ, 0xfc, !PT ;  /* 0x0000001403027812 */ /* 0x000fe200078efcff */
[----:B------:R-:W-:-:S02]  /*39c0*/  IMAD R49, R6, 0x2, R47 ;  /* 0x0000000206317824 */ /* 0x000fc400078e022f */
[----:B------:R-:W-:Y:S01]  /*39d0*/  @!P0 IMAD.IADD R7, R7, 0x1, -R4 ;  /* 0x0000000107078824 */ /* 0x000fe200078e0a04 */
[----:B------:R-:W-:Y:S01]  /*39e0*/  ISETP.NE.AND P0, PT, RZ, c[0x0][0x17c], PT ;  /* 0x00005f00ff007a0c */ /* 0x000fe20003f05270 */
[----:B------:R-:W-:Y:S02]  /*39f0*/  IMAD.SHL.U32 R4, R63, 0x4, RZ ;  /* 0x000000043f047824 */ /* 0x000fe400078e00ff */
[----:B------:R-:W-:Y:S01]  /*3a00*/  IMAD R51, R6, 0x2, R49 ;  /* 0x0000000206337824 */ /* 0x000fe200078e0231 */
[----:B------:R-:W-:Y:S01]  /*3a10*/  SEL R8, R57, R12, !P0 ;  /* 0x0000000c39087207 */ /* 0x000fe20004000000 */
[----:B------:R-:W-:Y:S01]  /*3a20*/  @!P3 IMAD.MOV R130, RZ, RZ, -R130 ;  /* 0x000000ffff82b224 */ /* 0x000fe200078e0a82 */
[----:B------:R-:W-:Y:S01]  /*3a30*/  ISETP.NE.U32.AND P3, PT, R5, RZ, PT ;  /* 0x000000ff0500720c */ /* 0x000fe20003f65070 */
[----:B------:R-:W-:Y:S01]  /*3a40*/  @!P1 IMAD.MOV R134, RZ, RZ, -R134 ;  /* 0x000000ffff869224 */ /* 0x000fe200078e0a86 */
[----:B------:R-:W-:Y:S01]  /*3a50*/  IADD3 R218, P1, R4, c[0x0][0x168], RZ ;  /* 0x00005a0004da7a10 */ /* 0x000fe20007f3e0ff */
[----:B------:R-:W-:Y:S01]  /*3a60*/  @!P2 IMAD.MOV R114, RZ, RZ, -R114 ;  /* 0x000000ffff72a224 */ /* 0x000fe200078e0a72 */
[----:B------:R-:W-:Y:S01]  /*3a70*/  ISETP.NE.U32.AND P2, PT, R9, RZ, PT ;  /* 0x000000ff0900720c */ /* 0x000fe20003f45070 */
[----:B------:R-:W-:Y:S01]  /*3a80*/  @!P4 IMAD.MOV R136, RZ, RZ, -R136 ;  /* 0x000000ffff88c224 */ /* 0x000fe200078e0a88 */
[C---:B------:R-:W-:Y:S01]  /*3a90*/  SEL R5, R57.reuse, R10, !P0 ;  /* 0x0000000a39057207 */ /* 0x040fe20004000000 */
[C---:B------:R-:W-:Y:S01]  /*3aa0*/  IMAD R53, R6.reuse, 0x2, R51 ;  /* 0x0000000206357824 */ /* 0x040fe200078e0233 */
[C---:B------:R-:W-:Y:S01]  /*3ab0*/  SEL R9, R57.reuse, R14, !P0 ;  /* 0x0000000e39097207 */ /* 0x040fe20004000000 */
[----:B------:R1:W-:Y:S01]  /*3ac0*/  STL [R1+0x190], R4 ;  /* 0x0001900401007387 */ /* 0x0003e20000100800 */
[C---:B------:R-:W-:Y:S01]  /*3ad0*/  SEL R10, R57.reuse, R16, !P0 ;  /* 0x00000010390a7207 */ /* 0x040fe20004000000 */
[----:B------:R-:W-:Y:S01]  /*3ae0*/  IMAD R55, R6, 0x2, R53 ;  /* 0x0000000206377824 */ /* 0x000fe200078e0235 */
[C---:B------:R-:W-:Y:S01]  /*3af0*/  SEL R11, R57.reuse, R18, !P0 ;  /* 0x00000012390b7207 */ /* 0x040fe20004000000 */
[----:B------:R-:W-:Y:S01]  /*3b00*/  IMAD.SHL.U32 R152, R156, 0x4, RZ ;  /* 0x000000049c987824 */ /* 0x000fe200078e00ff */
[----:B------:R-:W-:-:S02]  /*3b10*/  SEL R12, R57, R20, !P0 ;  /* 0x00000014390c7207 */ /* 0x000fc40004000000 */
[C---:B------:R-:W-:Y:S02]  /*3b20*/  SEL R13, R57.reuse, R22, !P0 ;  /* 0x00000016390d7207 */ /* 0x040fe40004000000 */
[C---:B------:R-:W-:Y:S01]  /*3b30*/  SEL R14, R57.reuse, R24, !P0 ;  /* 0x00000018390e7207 */ /* 0x040fe20004000000 */
[----:B-1----:R-:W-:Y:S01]  /*3b40*/  IMAD.SHL.U32 R4, R158, 0x4, RZ ;  /* 0x000000049e047824 */ /* 0x002fe200078e00ff */
[C---:B------:R-:W-:Y:S02]  /*3b50*/  SEL R15, R57.reuse, R26, !P0 ;  /* 0x0000001a390f7207 */ /* 0x040fe40004000000 */
[C---:B------:R-:W-:Y:S02]  /*3b60*/  SEL R16, R57.reuse, R28, !P0 ;  /* 0x0000001c39107207 */ /* 0x040fe40004000000 */
[C---:B------:R-:W-:Y:S02]  /*3b70*/  SEL R17, R57.reuse, R30, !P0 ;  /* 0x0000001e39117207 */ /* 0x040fe40004000000 */
[----:B------:R-:W-:-:S02]  /*3b80*/  SEL R18, R57, R32, !P0 ;  /* 0x0000002039127207 */ /* 0x000fc40004000000 */
[C---:B------:R-:W-:Y:S02]  /*3b90*/  SEL R19, R57.reuse, R34, !P0 ;  /* 0x0000002239137207 */ /* 0x040fe40004000000 */
[C---:B------:R-:W-:Y:S02]  /*3ba0*/  SEL R20, R57.reuse, R36, !P0 ;  /* 0x0000002439147207 */ /* 0x040fe40004000000 */
[C---:B------:R-:W-:Y:S02]  /*3bb0*/  SEL R21, R57.reuse, R38, !P0 ;  /* 0x0000002639157207 */ /* 0x040fe40004000000 */
[C---:B------:R-:W-:Y:S02]  /*3bc0*/  SEL R22, R57.reuse, R40, !P0 ;  /* 0x0000002839167207 */ /* 0x040fe40004000000 */
[C---:B------:R-:W-:Y:S02]  /*3bd0*/  SEL R23, R57.reuse, R42, !P0 ;  /* 0x0000002a39177207 */ /* 0x040fe40004000000 */
[----:B------:R-:W-:-:S02]  /*3be0*/  SEL R24, R57, R44, !P0 ;  /* 0x0000002c39187207 */ /* 0x000fc40004000000 */
[C---:B------:R-:W-:Y:S02]  /*3bf0*/  SEL R25, R57.reuse, R46, !P0 ;  /* 0x0000002e39197207 */ /* 0x040fe40004000000 */
[C---:B------:R-:W-:Y:S02]  /*3c00*/  SEL R26, R57.reuse, R48, !P0 ;  /* 0x00000030391a7207 */ /* 0x040fe40004000000 */
[C---:B------:R-:W-:Y:S02]  /*3c10*/  SEL R27, R57.reuse, R50, !P0 ;  /* 0x00000032391b7207 */ /* 0x040fe40004000000 */
[----:B------:R-:W-:Y:S02]  /*3c20*/  SEL R28, R57, R52, !P0 ;  /* 0x00000034391c7207 */ /* 0x000fe40004000000 */
[----:B------:R-:W-:Y:S02]  /*3c30*/  LEA.HI.X.SX32 R219, R63, c[0x0][0x16c], 0x2, P1 ;  /* 0x00005b003fdb7a11 */ /* 0x000fe400008f16ff */
        /* <DEDUP_REMOVED lines=8> */
[----:B------:R-:W-:Y:S01]  /*3cc0*/  SEL R44, R57, R70, !P0 ;  /* 0x00000046392c7207 */ /* 0x000fe20004000000 */
[----:B------:R-:W-:Y:S01]  /*3cd0*/  IMAD.SHL.U32 R70, R75, 0x4, RZ ;  /* 0x000000044b467824 */ /* 0x000fe200078e00ff */
        /* <DEDUP_REMOVED lines=12> */
[C---:B------:R-:W-:Y:S01]  /*3da0*/  SEL R224, R57.reuse, R84, !P0 ;  /* 0x0000005439e07207 */ /* 0x040fe20004000000 */
[----:B------:R-:W-:Y:S01]  /*3db0*/  STL [R1+0x80], R74 ;  /* 0x0000804a01007387 */ /* 0x000fe20000100800 */
        /* <DEDUP_REMOVED lines=9> */
[----:B------:R-:W-:Y:S01]  /*3e50*/  IMAD R94, R5, c[0x0][0x190], RZ ;  /* 0x00006400055e7a24 */ /* 0x000fe200078e02ff */
[C---:B------:R-:W-:Y:S01]  /*3e60*/  SEL R230, R57.reuse, R96, !P0 ;  /* 0x0000006039e67207 */ /* 0x040fe20004000000 */
[----:B------:R-:W-:Y:S01]  /*3e70*/  IMAD R96, R8, c[0x0][0x190], RZ ;  /* 0x0000640008607a24 */ /* 0x000fe200078e02ff */
[----:B------:R-:W-:Y:S01]  /*3e80*/  SEL R231, R57, R98, !P0 ;  /* 0x0000006239e77207 */ /* 0x000fe20004000000 */
[----:B------:R-:W-:Y:S01]  /*3e90*/  IMAD R98, R9, c[0x0][0x190], RZ ;  /* 0x0000640009627a24 */ /* 0x000fe200078e02ff */
        /* <DEDUP_REMOVED lines=10> */
[C---:B------:R-:W-:Y:S01]  /*3f40*/  SEL R237, R57.reuse, R116, !P0 ;  /* 0x0000007439ed7207 */ /* 0x040fe20004000000 */
[----:B------:R-:W-:Y:S01]  /*3f50*/  STL [R1+0x74], R80 ;  /* 0x0000745001007387 */ /* 0x000fe20000100800 */
[----:B------:R-:W-:Y:S01]  /*3f60*/  SEL R238, R57, R110, !P0 ;  /* 0x0000006e39ee7207 */ /* 0x000fe20004000000 */
[----:B------:R-:W-:Y:S01]  /*3f70*/  IMAD R106, R13, c[0x0][0x190], RZ ;  /* 0x000064000d6a7a24 */ /* 0x000fe200078e02ff */
[C---:B------:R-:W-:Y:S01]  /*3f80*/  SEL R239, R57.reuse, R108, !P0 ;  /* 0x0000006c39ef7207 */ /* 0x040fe20004000000 */
[----:B------:R-:W-:Y:S01]  /*3f90*/  STL [R1+0x70], R82 ;  /* 0x0000705201007387 */ /* 0x000fe20000100800 */
[----:B------:R-:W-:Y:S01]  /*3fa0*/  SEL R240, R57, R112, !P0 ;  /* 0x0000007039f07207 */ /* 0x000fe20004000000 */
[----:B------:R-:W-:Y:S01]  /*3fb0*/  IMAD R13, R25, c[0x0][0x190], RZ ;  /* 0x00006400190d7a24 */ /* 0x000fe200078e02ff */
[C---:B------:R-:W-:Y:S01]  /*3fc0*/  SEL R241, R57.reuse, R118, !P0 ;  /* 0x0000007639f17207 */ /* 0x040fe20004000000 */
[----:B------:R-:W-:Y:S01]  /*3fd0*/  STL [R1+0x6c], R84 ;  /* 0x00006c5401007387 */ /* 0x000fe20000100800 */
[C---:B------:R-:W-:Y:S01]  /*3fe0*/  SEL R243, R57.reuse, R120, !P0 ;  /* 0x0000007839f37207 */ /* 0x040fe20004000000 */
[----:B------:R-:W-:Y:S01]  /*3ff0*/  IMAD R25, R44, c[0x0][0x190], RZ ;  /* 0x000064002c197a24 */ /* 0x000fe200078e02ff */
[C---:B------:R-:W-:Y:S01]  /*4000*/  SEL R244, R57.reuse, R122, !P0 ;  /* 0x0000007a39f47207 */ /* 0x040fe20004000000 */
[----:B------:R-:W-:Y:S01]  /*4010*/  STL [R1+0x68], R86 ;  /* 0x0000685601007387 */ /* 0x000fe20000100800 */
        /* <DEDUP_REMOVED lines=13> */
[C---:B------:R-:W-:Y:S01]  /*40f0*/  IMAD R57, R6.reuse, 0x2, R55 ;  /* 0x0000000206397824 */ /* 0x040fe200078e0237 */
[----:B------:R-:W-:Y:S01]  /*4100*/  ISETP.GE.AND P1, PT, R71, RZ, PT ;  /* 0x000000ff4700720c */ /* 0x000fe20003f26270 */
[----:B------:R-:W-:Y:S01]  /*4110*/  IMAD R15, R27, c[0x0][0x190], RZ ;  /* 0x000064001b0f7a24 */ /* 0x000fe200078e02ff */
[----:B------:R-:W-:Y:S01]  /*4120*/  ISETP.NE.AND P0, PT, RZ, c[0x0][0x178], PT ;  /* 0x00005e00ff007a0c */ /* 0x000fe20003f05270 */
[C---:B------:R-:W-:Y:S01]  /*4130*/  IMAD R59, R6.reuse, 0x2, R57 ;  /* 0x00000002063b7824 */ /* 0x040fe200078e0239 */
[----:B------:R-:W-:Y:S01]  /*4140*/  LOP3.LUT R54, R3, 0x10, RZ, 0xfc, !PT ;  /* 0x0000001003367812 */ /* 0x000fe200078efcff */
[----:B------:R-:W-:Y:S01]  /*4150*/  IMAD.MOV.U32 R54, RZ, RZ, R7 ;  /* 0x000000ffff367224 */ /* 0x000fe200078e0007 */
[----:B------:R-:W-:Y:S01]  /*4160*/  STL [R1+0x24], R96 ;  /* 0x0000246001007387 */ /* 0x000fe20000100800 */
[----:B------:R-:W-:Y:S01]  /*4170*/  IMAD R61, R6, 0x2, R59 ;  /* 0x00000002063d7824 */ /* 0x000fe200078e023b */
[----:B------:R-:W-:Y:S01]  /*4180*/  LEA R92, P4, R98, R218, 0x2 ;  /* 0x000000da625c7211 */ /* 0x000fe200078810ff */
[----:B------:R-:W-:Y:S01]  /*4190*/  IMAD R27, R48, c[0x0][0x190], RZ ;  /* 0x00006400301b7a24 */ /* 0x000fe200078e02ff */
[----:B------:R1:W-:Y:S01]  /*41a0*/  STL [R1+0x20], R98 ;  /* 0x0000206201007387 */ /* 0x0003e20000100800 */
[----:B------:R-:W-:Y:S01]  /*41b0*/  IMAD R63, R6, 0x2, R61 ;  /* 0x00000002063f7824 */ /* 0x000fe200078e023d */
[----:B------:R-:W-:Y:S01]  /*41c0*/  LEA.HI.X.SX32 R93, R98, R219, 0x2, P4 ;  /* 0x000000db625d7211 */ /* 0x000fe200020f16ff */
[----:B------:R-:W-:Y:S01]  /*41d0*/  @!P1 IMAD.MOV R54, RZ, RZ, -R54 ;  /* 0x000000ffff369224 */ /* 0x000fe200078e0a36 */
[----:B------:R-:W-:Y:S01]  /*41e0*/  STL [R1+0x1c], R100 ;  /* 0x00001c6401007387 */ /* 0x000fe20000100800 */
[----:B------:R-:W-:Y:S01]  /*41f0*/  @!P0 LOP3.LUT R54, RZ, c[0x0][0x178], RZ, 0x33, !PT ;  /* 0x00005e00ff368a12 */ /* 0x000fe200078e33ff */
[----:B------:R-:W-:-:S02]  /*4200*/  IMAD R65, R6, 0x2, R63 ;  /* 0x0000000206417824 */ /* 0x000fc400078e023f */
[----:B------:R-:W-:Y:S01]  /*4210*/  IMAD R108, R14, c[0x0][0x190], RZ ;  /* 0x000064000e6c7a24 */ /* 0x000fe200078e02ff */
[----:B------:R-:W-:Y:S01]  /*4220*/  STL [R1+0x18], R102 ;  /* 0x0000186601007387 */ /* 0x000fe20000100800 */
[----:B------:R-:W-:Y:S01]  /*4230*/  IMAD R56, R54, c[0x0][0x184], RZ ;  /* 0x0000610036387a24 */ /* 0x000fe200078e02ff */
[----:B-1----:R-:W-:Y:S01]  /*4240*/  LEA R98, P4, R104, R218, 0x2 ;  /* 0x000000da68627211 */ /* 0x002fe200078810ff */
[----:B------:R-:W-:Y:S01]  /*4250*/  IMAD R67, R6, 0x2, R65 ;  /* 0x0000000206437824 */ /* 0x000fe200078e0241 */
[----:B------:R-:W-:Y:S01]  /*4260*/  STL [R1+0x14], R104 ;  /* 0x0000146801007387 */ /* 0x000fe20000100800 */
[----:B------:R-:W-:Y:S01]  /*4270*/  IMAD.SHL.U32 R58, R56, 0x4, RZ ;  /* 0x00000004383a7824 */ /* 0x000fe200078e00ff */
[----:B------:R-:W-:Y:S01]  /*4280*/  LEA.HI.X.SX32 R99, R104, R219, 0x2, P4 ;  /* 0x000000db68637211 */ /* 0x000fe200020f16ff */
[----:B------:R-:W-:Y:S01]  /*4290*/  IMAD R69, R6, 0x2, R67 ;  /* 0x0000000206457824 */ /* 0x000fe200078e0243 */
[----:B------:R-:W-:Y:S01]  /*42a0*/  STL [R1+0x10], R106 ;  /* 0x0000106a01007387 */ /* 0x000fe20000100800 */
[----:B------:R-:W-:Y:S01]  /*42b0*/  IMAD R6, R19, c[0x0][0x190], RZ ;  /* 0x0000640013067a24 */ /* 0x000fe200078e02ff */
[----:B------:R-:W-:Y:S01]  /*42c0*/  IADD3 R220, P0, R58, c[0x0][0x160], RZ ;  /* 0x000058003adc7a10 */ /* 0x000fe20007f1e0ff */
[----:B------:R-:W-:Y:S01]  /*42d0*/  IMAD R19, R32, c[0x0][0x190], RZ ;  /* 0x0000640020137a24 */ /* 0x000fe200078e02ff */
[----:B------:R-:W-:Y:S01]  /*42e0*/  STL [R1+0xc], R108 ;  /* 0x00000c6c01007387 */ /* 0x000fe20000100800 */
[----:B------:R-:W-:Y:S01]  /*42f0*/  IMAD R112, R16, c[0x0][0x190], RZ ;  /* 0x0000640010707a24 */ /* 0x000fe200078e02ff */
[----:B------:R-:W-:Y:S01]  /*4300*/  LEA.HI.X.SX32 R8, R56, c[0x0][0x164], 0x2, P0 ;  /* 0x0000590038087a11 */ /* 0x000fe200000f16ff */
[----:B------:R-:W-:Y:S01]  /*4310*/  IMAD R114, R17, c[0x0][0x190], RZ ;  /* 0x0000640011727a24 */ /* 0x000fe200078e02ff */
[----:B------:R-:W-:Y:S01]  /*4320*/  LEA R32, P1, R33, R220, 0x2 ;  /* 0x000000dc21207211 */ /* 0x000fe200078210ff */
[----:B------:R-:W-:Y:S01]  /*4330*/  IMAD R17, R29, c[0x0][0x190], RZ ;  /* 0x000064001d117a24 */ /* 0x000fe200078e02ff */
[----:B------:R-:W-:Y:S01]  /*4340*/  STL [R1+0x8], R110 ;  /* 0x0000086e01007387 */ /* 0x000fe20000100800 */
[----:B------:R-:W-:Y:S01]  /*4350*/  IMAD R29, R52, c[0x0][0x190], RZ ;  /* 0x00006400341d7a24 */ /* 0x000fe200078e02ff */
[----:B------:R-:W-:Y:S01]  /*4360*/  LEA.HI.X.SX32 R33, R33, R8, 0x2, P1 ;  /* 0x0000000821217211 */ /* 0x000fe200008f16ff */
[----:B------:R-:W-:Y:S01]  /*4370*/  IMAD R5, R18, c[0x0][0x190], RZ ;  /* 0x0000640012057a24 */ /* 0x000fe200078e02ff */
[-C--:B------:R-:W-:Y:S01]  /*4380*/  LEA R36, P1, R37, R220.reuse, 0x2 ;  /* 0x000000dc25247211 */ /* 0x080fe200078210ff */
[----:B------:R-:W-:Y:S01]  /*4390*/  STL [R1+0x4], R112 ;  /* 0x0000047001007387 */ /* 0x000fe20000100800 */
[----:B------:R-:W-:Y:S01]  /*43a0*/  IMAD R18, R30, c[0x0][0x190], RZ ;  /* 0x000064001e127a24 */ /* 0x000fe200078e02ff */
[----:B------:R-:W-:Y:S01]  /*43b0*/  LEA R30, P0, R31, R220, 0x2 ;  /* 0x000000dc1f1e7211 */ /* 0x000fe200078010ff */
[----:B------:R-:W-:Y:S01]  /*43c0*/  IMAD R7, R20, c[0x0][0x190], RZ ;  /* 0x0000640014077a24 */ /* 0x000fe200078e02ff */
[----:B------:R-:W-:Y:S01]  /*43d0*/  LEA.HI.X.SX32 R37, R37, R8, 0x2, P1 ;  /* 0x0000000825257211 */ /* 0x000fe200008f16ff */
[----:B------:R-:W-:Y:S01]  /*43e0*/  STL [R1], R114 ;  /* 0x0000007201007387 */ /* 0x000fe20000100800 */
[----:B------:R-:W-:Y:S01]  /*43f0*/  LEA R40, P1, R41, R220, 0x2 ;  /* 0x000000dc29287211 */ /* 0x000fe200078210ff */
[----:B------:R-:W-:Y:S01]  /*4400*/  IMAD R20, R34, c[0x0][0x190], RZ ;  /* 0x0000640022147a24 */ /* 0x000fe200078e02ff */
[-C--:B------:R-:W-:Y:S01]  /*4410*/  LEA.HI.X.SX32 R31, R31, R8.reuse, 0x2, P0 ;  /* 0x000000081f1f7211 */ /* 0x080fe200000f16ff */
[----:B------:R1:W-:Y:S01]  /*4420*/  STL [R1+0x44], R56 ;  /* 0x0000443801007387 */ /* 0x0003e20000100800 */
[----:B------:R-:W-:Y:S01]  /*4430*/  LEA.HI.X.SX32 R41, R41, R8, 0x2, P1 ;  /* 0x0000000829297211 */ /* 0x000fe200008f16ff */
[----:B------:R-:W-:Y:S01]  /*4440*/  IMAD R10, R22, c[0x0][0x190], RZ ;  /* 0x00006400160a7a24 */ /* 0x000fe200078e02ff */
[-C--:B------:R-:W-:Y:S01]  /*4450*/  LEA R44, P1, R45, R220.reuse, 0x2 ;  /* 0x000000dc2d2c7211 */ /* 0x080fe200078210ff */
[----:B------:R2:W-:Y:S01]  /*4460*/  STL [R1+0x84], R58 ;  /* 0x0000843a01007387 */ /* 0x0005e20000100800 */
[----:B------:R-:W-:Y:S01]  /*4470*/  LEA R34, P0, R35, R220, 0x2 ;  /* 0x000000dc23227211 */ /* 0x000fe200078010ff */
[----:B------:R-:W-:Y:S01]  /*4480*/  IMAD R22, R38, c[0x0][0x190], RZ ;  /* 0x0000640026167a24 */ /* 0x000fe200078e02ff */
[----:B------:R-:W-:Y:S01]  /*4490*/  LEA.HI.X.SX32 R45, R45, R8, 0x2, P1 ;  /* 0x000000082d2d7211 */ /* 0x000fe200008f16ff */
[----:B------:R-:W-:Y:S01]  /*44a0*/  IMAD R12, R24, c[0x0][0x190], RZ ;  /* 0x00006400180c7a24 */ /* 0x000fe200078e02ff */
[----:B------:R-:W-:Y:S01]  /*44b0*/  LEA R48, P1, R49, R220, 0x2 ;  /* 0x000000dc31307211 */ /* 0x000fe200078210ff */
[----:B------:R-:W-:Y:S01]  /*44c0*/  IMAD R24, R42, c[0x0][0x190], RZ ;  /* 0x000064002a187a24 */ /* 0x000fe200078e02ff */
[-C--:B------:R-:W-:Y:S01]  /*44d0*/  LEA.HI.X.SX32 R35, R35, R8.reuse, 0x2, P0 ;  /* 0x0000000823237211 */ /* 0x080fe200000f16ff */
[----:B------:R-:W-:Y:S01]  /*44e0*/  IMAD R14, R26, c[0x0][0x190], RZ ;  /* 0x000064001a0e7a24 */ /* 0x000fe200078e02ff */
[----:B------:R-:W-:Y:S01]  /*44f0*/  LEA.HI.X.SX32 R49, R49, R8, 0x2, P1 ;  /* 0x0000000831317211 */ /* 0x000fe200008f16ff */
[----:B------:R-:W-:Y:S01]  /*4500*/  IMAD R26, R46, c[0x0][0x190], RZ ;  /* 0x000064002e1a7a24 */ /* 0x000fe200078e02ff */
[-C--:B------:R-:W-:Y:S01]  /*4510*/  LEA R52, P1, R53, R220.reuse, 0x2 ;  /* 0x000000dc35347211 */ /* 0x080fe200078210ff */
[----:B------:R-:W-:Y:S01]  /*4520*/  IMAD R16, R28, c[0x0][0x190], RZ ;  /* 0x000064001c107a24 */ /* 0x000fe200078e02ff */
[----:B------:R-:W-:Y:S01]  /*4530*/  LEA R38, P0, R39, R220, 0x2 ;  /* 0x000000dc27267211 */ /* 0x000fe200078010ff */
[----:B------:R-:W-:Y:S01]  /*4540*/  IMAD R28, R50, c[0x0][0x190], RZ ;  /* 0x00006400321c7a24 */ /* 0x000fe200078e02ff */
[----:B------:R-:W-:Y:S01]  /*4550*/  LEA.HI.X.SX32 R53, R53, R8, 0x2, P1 ;  /* 0x0000000835357211 */ /* 0x000fe200008f16ff */
[----:B------:R-:W-:Y:S01]  /*4560*/  IMAD R223, R223, c[0x0][0x190], RZ ;  /* 0x00006400dfdf7a24 */ /* 0x000fe200078e02ff */
[----:B-1----:R-:W-:Y:S01]  /*4570*/  LEA R56, P1, R57, R220, 0x2 ;  /* 0x000000dc39387211 */ /* 0x002fe200078210ff */
        /* <DEDUP_REMOVED lines=8> */
[----:B------:R1:W-:Y:S01]  /*4600*/  STL [R1+0x1a8], R57 ;  /* 0x0001a83901007387 */ /* 0x0003e20000100800 */
        /* <DEDUP_REMOVED lines=15> */
[----:B------:R-:W-:Y:S01]  /*4700*/  STL [R1+0x19c], R93 ;  /* 0x00019c5d01007387 */ /* 0x000fe20000100800 */
[-C--:B------:R-:W-:Y:S01]  /*4710*/  LEA.HI.X.SX32 R69, R69, R8.reuse, 0x2, P1 ;  /* 0x0000000845457211 */ /* 0x080fe200008f16ff */
[----:B------:R-:W-:Y:S01]  /*4720*/  IMAD R233, R233, c[0x0][0x190], RZ ;  /* 0x00006400e9e97a24 */ /* 0x000fe200078e02ff */
[----:B------:R-:W-:Y:S01]  /*4730*/  LEA.HI.X.SX32 R51, R51, R8, 0x2, P0 ;  /* 0x0000000833337211 */ /* 0x000fe200000f16ff */
[----:B------:R4:W-:Y:S01]  /*4740*/  STL [R1+0x194], R5 ;  /* 0x0001940501007387 */ /* 0x0009e20000100800 */
[-C--:B------:R-:W-:Y:S01]  /*4750*/  LEA R54, P0, R55, R220.reuse, 0x2 ;  /* 0x000000dc37367211 */ /* 0x080fe200078010ff */
[----:B------:R-:W-:Y:S01]  /*4760*/  IMAD R235, R235, c[0x0][0x190], RZ ;  /* 0x00006400ebeb7a24 */ /* 0x000fe200078e02ff */
[----:B------:R-:W-:Y:S01]  /*4770*/  IADD3 R72, P1, R72, R220, RZ ;  /* 0x000000dc48487210 */ /* 0x000fe20007f3e0ff */
[----:B------:R-:W-:Y:S01]  /*4780*/  STL [R1+0x198], R6 ;  /* 0x0001980601007387 */ /* 0x000fe20000100800 */
[----:B------:R-:W-:Y:S01]  /*4790*/  LEA.HI.X.SX32 R55, R55, R8, 0x2, P0 ;  /* 0x0000000837377211 */ /* 0x000fe200000f16ff */
[----:B------:R-:W-:Y:S01]  /*47a0*/  IMAD R234, R234, c[0x0][0x190], RZ ;  /* 0x00006400eaea7a24 */ /* 0x000fe200078e02ff */
[----:B--2---:R-:W-:Y:S01]  /*47b0*/  LEA R58, P0, R59, R220, 0x2 ;  /* 0x000000dc3b3a7211 */ /* 0x004fe200078010ff */
[----:B-1----:R-:W4:Y:S01]  /*47c0*/  LDL.LU R57, [R1+0x40] ;  /* 0x0000400001397983 */ /* 0x002f220000300800 */
[-C--:B------:R-:W-:Y:S01]  /*47d0*/  LEA.HI.X.SX32 R73, R77, R8.reuse, 0x2, P1 ;  /* 0x000000084d497211 */ /* 0x080fe200008f16ff */
[----:B------:R-:W-:Y:S01]  /*47e0*/  IMAD R236, R236, c[0x0][0x190], RZ ;  /* 0x00006400ecec7a24 */ /* 0x000fe200078e02ff */
[----:B------:R-:W-:Y:S01]  /*47f0*/  LEA.HI.X.SX32 R59, R59, R8, 0x2, P0 ;  /* 0x000000083b3b7211 */ /* 0x000fe200000f16ff */
[----:B------:R-:W-:Y:S01]  /*4800*/  IMAD R238, R238, c[0x0][0x190], RZ ;  /* 0x00006400eeee7a24 */ /* 0x000fe200078e02ff */
[-C--:B------:R-:W-:Y:S01]  /*4810*/  LEA R62, P0, R63, R220.reuse, 0x2 ;  /* 0x000000dc3f3e7211 */ /* 0x080fe200078010ff */
[----:B------:R-:W-:Y:S01]  /*4820*/  IMAD R237, R237, c[0x0][0x190], RZ ;  /* 0x00006400eded7a24 */ /* 0x000fe200078e02ff */
[----:B------:R-:W-:Y:S01]  /*4830*/  IADD3 R76, P1, R76, R220, RZ ;  /* 0x000000dc4c4c7210 */ /* 0x000fe20007f3e0ff */
        /* <DEDUP_REMOVED lines=9> */
[-C--:B------:R-:W-:Y:S01]  /*48d0*/  IADD3 R70, P0, R70, R220.reuse, RZ ;  /* 0x000000dc46467210 */ /* 0x080fe20007f1e0ff */
[----:B------:R-:W-:Y:S01]  /*48e0*/  IMAD R244, R244, c[0x0][0x190], RZ ;  /* 0x00006400f4f47a24 */ /* 0x000fe200078e02ff */
[----:B------:R-:W-:Y:S01]  /*48f0*/  IADD3 R80, P1, R80, R220, RZ ;  /* 0x000000dc50507210 */ /* 0x000fe20007f3e0ff */
[----:B------:R-:W-:Y:S01]  /*4900*/  IMAD R247, R247, c[0x0][0x190], RZ ;  /* 0x00006400f7f77a24 */ /* 0x000fe200078e02ff */
[----:B------:R-:W-:Y:S01]  /*4910*/  LEA.HI.X.SX32 R71, R75, R8, 0x2, P0 ;  /* 0x000000084b477211 */ /* 0x000fe200000f16ff */
[----:B------:R-:W-:Y:S01]  /*4920*/  IMAD R249, R249, c[0x0][0x190], RZ ;  /* 0x00006400f9f97a24 */ /* 0x000fe200078e02ff */
[----:B------:R-:W-:Y:S01]  /*4930*/  IADD3 R74, P0, R74, R220, RZ ;  /* 0x000000dc4a4a7210 */ /* 0x000fe20007f1e0ff */
[----:B------:R-:W-:Y:S01]  /*4940*/  IMAD R248, R248, c[0x0][0x190], RZ ;  /* 0x00006400f8f87a24 */ /* 0x000fe200078e02ff */
[-C--:B------:R-:W-:Y:S01]  /*4950*/  LEA.HI.X.SX32 R81, R85, R8.reuse, 0x2, P1 ;  /* 0x0000000855517211 */ /* 0x080fe200008f16ff */
[----:B------:R-:W-:Y:S01]  /*4960*/  IMAD R250, R250, c[0x0][0x190], RZ ;  /* 0x00006400fafa7a24 */ /* 0x000fe200078e02ff */
[----:B------:R-:W-:Y:S01]  /*4970*/  LEA.HI.X.SX32 R75, R79, R8, 0x2, P0 ;  /* 0x000000084f4b7211 */ /* 0x000fe200000f16ff */
[----:B------:R-:W-:Y:S01]  /*4980*/  IMAD R251, R251, c[0x0][0x190], RZ ;  /* 0x00006400fbfb7a24 */ /* 0x000fe200078e02ff */
[-C--:B------:R-:W-:Y:S01]  /*4990*/  IADD3 R78, P0, R78, R220.reuse, RZ ;  /* 0x000000dc4e4e7210 */ /* 0x080fe20007f1e0ff */
[----:B------:R-:W-:Y:S01]  /*49a0*/  IMAD R252, R252, c[0x0][0x190], RZ ;  /* 0x00006400fcfc7a24 */ /* 0x000fe200078e02ff */
[----:B------:R-:W-:-:S02]  /*49b0*/  IADD3 R84, P1, R84, R220, RZ ;  /* 0x000000dc54547210 */ /* 0x000fc40007f3e0ff */
[----:B------:R-:W-:Y:S02]  /*49c0*/  LEA.HI.X.SX32 R79, R83, R8, 0x2, P0 ;  /* 0x00000008534f7211 */ /* 0x000fe400000f16ff */
[----:B------:R-:W-:Y:S02]  /*49d0*/  IADD3 R82, P0, R82, R220, RZ ;  /* 0x000000dc52527210 */ /* 0x000fe40007f1e0ff */
[----:B------:R-:W-:Y:S02]  /*49e0*/  LEA.HI.X.SX32 R85, R89, R8, 0x2, P1 ;  /* 0x0000000859557211 */ /* 0x000fe400008f16ff */
[----:B------:R-:W-:Y:S02]  /*49f0*/  LEA R88, P1, R94, R218, 0x2 ;  /* 0x000000da5e587211 */ /* 0x000fe400078210ff */
[----:B------:R-:W-:Y:S02]  /*4a00*/  LEA.HI.X.SX32 R83, R87, R8, 0x2, P0 ;  /* 0x0000000857537211 */ /* 0x000fe400000f16ff */
[----:B------:R-:W-:-:S02]  /*4a10*/  IADD3 R86, P0, R86, R220, RZ ;  /* 0x000000dc56567210 */ /* 0x000fc40007f1e0ff */
[-C--:B------:R-:W-:Y:S02]  /*4a20*/  LEA.HI.X.SX32 R89, R94, R219.reuse, 0x2, P1 ;  /* 0x000000db5e597211 */ /* 0x080fe400008f16ff */
[----:B------:R-:W-:Y:S02]  /*4a30*/  LEA R94, P1, R100, R218, 0x2 ;  /* 0x000000da645e7211 */ /* 0x000fe400078210ff */
[----:B------:R-:W-:Y:S02]  /*4a40*/  LEA.HI.X.SX32 R87, R91, R8, 0x2, P0 ;  /* 0x000000085b577211 */ /* 0x000fe400000f16ff */
[-C--:B------:R-:W-:Y:S02]  /*4a50*/  LEA R90, P0, R96, R218.reuse, 0x2 ;  /* 0x000000da605a7211 */ /* 0x080fe400078010ff */
[----:B------:R-:W-:Y:S02]  /*4a60*/  LEA.HI.X.SX32 R95, R100, R219, 0x2, P1 ;  /* 0x000000db645f7211 */ /* 0x000fe400008f16ff */
[----:B------:R-:W-:-:S02]  /*4a70*/  LEA R100, P1, R106, R218, 0x2 ;  /* 0x000000da6a647211 */ /* 0x000fc400078210ff */
[-C--:B------:R-:W-:Y:S02]  /*4a80*/  LEA.HI.X.SX32 R91, R96, R219.reuse, 0x2, P0 ;  /* 0x000000db605b7211 */ /* 0x080fe400000f16ff */
[-C--:B------:R-:W-:Y:S02]  /*4a90*/  LEA R96, P0, R102, R218.reuse, 0x2 ;  /* 0x000000da66607211 */ /* 0x080fe400078010ff */
[-C--:B------:R-:W-:Y:S02]  /*4aa0*/  LEA.HI.X.SX32 R101, R106, R219.reuse, 0x2, P1 ;  /* 0x000000db6a657211 */ /* 0x080fe400008f16ff */
[-C--:B------:R-:W-:Y:S02]  /*4ab0*/  LEA R106, P1, R112, R218.reuse, 0x2 ;  /* 0x000000da706a7211 */ /* 0x080fe400078210ff */
[----:B------:R-:W-:Y:S02]  /*4ac0*/  LEA.HI.X.SX32 R97, R102, R219, 0x2, P0 ;  /* 0x000000db66617211 */ /* 0x000fe400000f16ff */
[----:B------:R-:W-:-:S02]  /*4ad0*/  LEA R102, P0, R108, R218, 0x2 ;  /* 0x000000da6c667211 */ /* 0x000fc400078010ff */
[-C--:B------:R-:W-:Y:S02]  /*4ae0*/  LEA R104, P4, R110, R218.reuse, 0x2 ;  /* 0x000000da6e687211 */ /* 0x080fe400078810ff */
[-C--:B------:R-:W-:Y:S02]  /*4af0*/  LEA.HI.X.SX32 R107, R112, R219.reuse, 0x2, P1 ;  /* 0x000000db706b7211 */ /* 0x080fe400008f16ff */
[-C--:B------:R-:W-:Y:S02]  /*4b00*/  LEA R112, P1, R6, R218.reuse, 0x2 ;  /* 0x000000da06707211 */ /* 0x080fe400078210ff */
[-C--:B------:R-:W-:Y:S02]  /*4b10*/  LEA.HI.X.SX32 R103, R108, R219.reuse, 0x2, P0 ;  /* 0x000000db6c677211 */ /* 0x080fe400000f16ff */
[----:B------:R-:W-:Y:S02]  /*4b20*/  LEA.HI.X.SX32 R105, R110, R219, 0x2, P4 ;  /* 0x000000db6e697211 */ /* 0x000fe400020f16ff */
[----:B------:R-:W-:-:S02]  /*4b30*/  LEA R108, P0, R114, R218, 0x2 ;  /* 0x000000da726c7211 */ /* 0x000fc400078010ff */
[CC--:B------:R-:W-:Y:S02]  /*4b40*/  LEA R110, P4, R5.reuse, R218.reuse, 0x2 ;  /* 0x000000da056e7211 */ /* 0x0c0fe400078810ff */
[-C--:B------:R-:W-:Y:S02]  /*4b50*/  LEA.HI.X.SX32 R113, R6, R219.reuse, 0x2, P1 ;  /* 0x000000db06717211 */ /* 0x080fe400008f16ff */
[-C--:B------:R-:W-:Y:S02]  /*4b60*/  LEA R118, P1, R10, R218.reuse, 0x2 ;  /* 0x000000da0a767211 */ /* 0x080fe400078210ff */
[-C--:B------:R-:W-:Y:S02]  /*4b70*/  LEA.HI.X.SX32 R109, R114, R219.reuse, 0x2, P0 ;  /* 0x000000db726d7211 */ /* 0x080fe400000f16ff */
        /* <DEDUP_REMOVED lines=32> */
[----:B------:R-:W-:Y:S02]  /*4d80*/  LEA R146, P4, R24, R218, 0x2 ;  /* 0x000000da18927211 */ /* 0x000fe400078810ff */
[-C--:B------:R-:W-:Y:S02]  /*4d90*/  LEA.HI.X.SX32 R149, R25, R219.reuse, 0x2, P1 ;  /* 0x000000db19957211 */ /* 0x080fe400008f16ff */
[----:B------:R-:W-:Y:S02]  /*4da0*/  IADD3 R154, P1, R4, R220, RZ ;  /* 0x000000dc049a7210 */ /* 0x000fe40007f3e0ff */
[-C--:B------:R-:W-:Y:S02]  /*4db0*/  LEA.HI.X.SX32 R145, R23, R219.reuse, 0x2, P0 ;  /* 0x000000db17917211 */ /* 0x080fe400000f16ff */
[----:B------:R-:W-:Y:S02]  /*4dc0*/  LEA.HI.X.SX32 R147, R24, R219, 0x2, P4 ;  /* 0x000000db18937211 */ /* 0x000fe400020f16ff */
[----:B------:R-:W-:-:S02]  /*4dd0*/  LEA R150, P0, R26, R218, 0x2 ;  /* 0x000000da1a967211 */ /* 0x000fc400078010ff */
[----:B------:R-:W-:Y:S02]  /*4de0*/  IADD3 R152, P4, R152, R220, RZ ;  /* 0x000000dc98987210 */ /* 0x000fe40007f9e0ff */
[----:B------:R-:W-:Y:S02]  /*4df0*/  LEA.HI.X.SX32 R155, R158, R8, 0x2, P1 ;  /* 0x000000089e9b7211 */ /* 0x000fe400008f16ff */
[----:B------:R-:W-:Y:S02]  /*4e00*/  LEA R158, P1, R28, R218, 0x2 ;  /* 0x000000da1c9e7211 */ /* 0x000fe400078210ff */
[----:B------:R-:W-:Y:S02]  /*4e10*/  LEA.HI.X.SX32 R151, R26, R219, 0x2, P0 ;  /* 0x000000db1a977211 */ /* 0x000fe400000f16ff */
[----:B------:R-:W-:Y:S02]  /*4e20*/  LEA.HI.X.SX32 R153, R156, R8, 0x2, P4 ;  /* 0x000000089c997211 */ /* 0x000fe400020f16ff */
[----:B------:R-:W-:-:S02]  /*4e30*/  LEA R156, P0, R27, R218, 0x2 ;  /* 0x000000da1b9c7211 */ /* 0x000fc400078010ff */
[-C--:B------:R-:W-:Y:S02]  /*4e40*/  LEA R160, P4, R29, R218.reuse, 0x2 ;  /* 0x000000da1da07211 */ /* 0x080fe400078810ff */
[-C--:B------:R-:W-:Y:S02]  /*4e50*/  LEA.HI.X.SX32 R159, R28, R219.reuse, 0x2, P1 ;  /* 0x000000db1c9f7211 */ /* 0x080fe400008f16ff */
[-C--:B------:R-:W-:Y:S02]  /*4e60*/  LEA R164, P1, R223, R218.reuse, 0x2 ;  /* 0x000000dadfa47211 */ /* 0x080fe400078210ff */
[-C--:B------:R-:W-:Y:S02]  /*4e70*/  LEA.HI.X.SX32 R157, R27, R219.reuse, 0x2, P0 ;  /* 0x000000db1b9d7211 */ /* 0x080fe400000f16ff */
[----:B------:R-:W-:Y:S02]  /*4e80*/  LEA R162, P0, R222, R218, 0x2 ;  /* 0x000000dadea27211 */ /* 0x000fe400078010ff */
[----:B------:R-:W-:-:S02]  /*4e90*/  LEA.HI.X.SX32 R161, R29, R219, 0x2, P4 ;  /* 0x000000db1da17211 */ /* 0x000fc400020f16ff */
        /* <DEDUP_REMOVED lines=48> */
[----:B---3--:R-:W-:Y:S02]  /*51a0*/  LOP3.LUT R65, R3, 0x8, RZ, 0xfc, !PT ;  /* 0x0000000803417812 */ /* 0x008fe400078efcff */
[-C--:B------:R-:W-:Y:S02]  /*51b0*/  LEA R214, P4, R250, R218.reuse, 0x2 ;  /* 0x000000dafad67211 */ /* 0x080fe400078810ff */
[-C--:B------:R-:W-:Y:S02]  /*51c0*/  LEA.HI.X.SX32 R213, R249, R219.reuse, 0x2, P1 ;  /* 0x000000dbf9d57211 */ /* 0x080fe400008f16ff */
[----:B------:R-:W-:Y:S02]  /*51d0*/  LEA R216, P1, R251, R218, 0x2 ;  /* 0x000000dafbd87211 */ /* 0x000fe400078210ff */
[----:B------:R-:W-:Y:S01]  /*51e0*/  LEA.HI.X.SX32 R211, R248, R219, 0x2, P0 ;  /* 0x000000dbf8d37211 */ /* 0x000fe200000f16ff */
[----:B------:R-:W-:Y:S01]  /*51f0*/  IMAD.SHL.U32 R4, R245, 0x4, RZ ;  /* 0x00000004f5047824 */ /* 0x000fe200078e00ff */
[----:B------:R-:W-:-:S02]  /*5200*/  ISETP.GE.AND P0, PT, R65, c[0x0][0x180], PT ;  /* 0x0000600041007a0c */ /* 0x000fc40003f06270 */
[-C--:B------:R-:W-:Y:S02]  /*5210*/  LEA.HI.X.SX32 R215, R250, R219.reuse, 0x2, P4 ;  /* 0x000000dbfad77211 */ /* 0x080fe400020f16ff */
[C---:B------:R-:W-:Y:S02]  /*5220*/  LEA R218, P4, R252.reuse, R218, 0x2 ;  /* 0x000000dafcda7211 */ /* 0x040fe400078810ff */
[-C--:B------:R-:W-:Y:S02]  /*5230*/  LEA.HI.X.SX32 R217, R251, R219.reuse, 0x2, P1 ;  /* 0x000000dbfbd97211 */ /* 0x080fe400008f16ff */
[----:B------:R-:W-:Y:S02]  /*5240*/  ISETP.GE.AND P1, PT, R221, c[0x0][0x180], PT ;  /* 0x00006000dd007a0c */ /* 0x000fe40003f26270 */
[----:B----4-:R-:W-:Y:S01]  /*5250*/  SEL R5, R57, RZ, !P0 ;  /* 0x000000ff39057207 */ /* 0x010fe20004000000 */
[----:B------:R1:W-:Y:S01]  /*5260*/  STL [R1+0x5c], R4 ;  /* 0x00005c0401007387 */ /* 0x0003e20000100800 */
[----:B------:R-:W-:-:S02]  /*5270*/  LEA.HI.X.SX32 R219, R252, R219, 0x2, P4 ;  /* 0x000000dbfcdb7211 */ /* 0x000fc400020f16ff */
[----:B------:R-:W-:Y:S02]  /*5280*/  IADD3 R220, P4, R4, R220, RZ ;  /* 0x000000dc04dc7210 */ /* 0x000fe40007f9e0ff */
[----:B------:R-:W-:Y:S02]  /*5290*/  LOP3.LUT R93, R3, 0x10, RZ, 0xfc, !PT ;  /* 0x00000010035d7812 */ /* 0x000fe400078efcff */
[----:B-1----:R-:W-:Y:S02]  /*52a0*/  SEL R4, R57, RZ, !P1 ;  /* 0x000000ff39047207 */ /* 0x002fe40004800000 */
[----:B------:R-:W-:Y:S02]  /*52b0*/  ISETP.NE.U32.AND P1, PT, R5, RZ, PT ;  /* 0x000000ff0500720c */ /* 0x000fe40003f25070 */
[----:B------:R-:W-:Y:S02]  /*52c0*/  ISETP.GE.AND P0, PT, R93, c[0x0][0x180], PT ;  /* 0x000060005d007a0c */ /* 0x000fe40003f06270 */
[----:B------:R-:W-:-:S02]  /*52d0*/  LEA.HI.X.SX32 R221, R245, R8, 0x2, P4 ;  /* 0x00000008f5dd7211 */ /* 0x000fc400020f16ff */
[----:B------:R-:W-:Y:S01]  /*52e0*/  ISETP.GE.AND P4, PT, R2, c[0x0][0x180], PT ;  /* 0x0000600002007a0c */ /* 0x000fe20003f86270 */
[----:B------:R-:W-:Y:S01]  /*52f0*/  ULDC.64 UR10, c[0x0][0x118] ;  /* 0x00004600000a7ab9 */ /* 0x000fe20000000a00 */
[----:B------:R-:W-:Y:S01]  /*5300*/  SEL R2, R57, RZ, !P0 ;  /* 0x000000ff39027207 */ /* 0x000fe20004000000 */
[----:B------:R1:W-:Y:S01]  /*5310*/  LDGSTS.E [R0+0x10000], [R70.64], P2 ;  /* 0x1000000046007fae */ /* 0x0003e2000912184a */
[----:B------:R-:W-:Y:S02]  /*5320*/  ISETP.NE.U32.AND P0, PT, R4, RZ, PT ;  /* 0x000000ff0400720c */ /* 0x000fe40003f05070 */
[C---:B------:R-:W-:Y:S01]  /*5330*/  LOP3.LUT R5, R3.reuse, 0x18, RZ, 0xfc, !PT ;  /* 0x0000001803057812 */ /* 0x040fe200078efcff */
[----:B------:R2:W-:Y:S01]  /*5340*/  LDGSTS.E [R0+0x10400], [R74.64], P3 ;  /* 0x104000004a007fae */ /* 0x0005e2000992184a */
[----:B------:R-:W-:Y:S02]  /*5350*/  LOP3.LUT R4, R3, 0x1c, RZ, 0xfc, !PT ;  /* 0x0000001c03047812 */ /* 0x000fe400078efcff */
[----:B------:R-:W-:Y:S01]  /*5360*/  SEL R8, R57, RZ, !P4 ;  /* 0x000000ff39087207 */ /* 0x000fe20006000000 */
[----:B------:R3:W-:Y:S01]  /*5370*/  LDGSTS.E [R0+0x10800], [R78.64], P1 ;  /* 0x108000004e007fae */ /* 0x0007e2000892184a */
[----:B------:R-:W-:-:S02]  /*5380*/  ISETP.NE.U32.AND P4, PT, R2, RZ, PT ;  /* 0x000000ff0200720c */ /* 0x000fc40003f85070 */
[----:B------:R-:W-:Y:S02]  /*5390*/  ISETP.GE.AND P3, PT, R5, c[0x0][0x180], PT ;  /* 0x0000600005007a0c */ /* 0x000fe40003f66270 */
[----:B------:R-:W-:Y:S01]  /*53a0*/  LOP3.LUT R2, R3, 0x20, RZ, 0xfc, !PT ;  /* 0x0000002003027812 */ /* 0x000fe200078efcff */
[----:B------:R4:W-:Y:S01]  /*53b0*/  LDGSTS.E [R0+0x10c00], [R82.64], P0 ;  /* 0x10c0000052007fae */ /* 0x0009e2000812184a */
[----:B------:R-:W-:Y:S02]  /*53c0*/  ISETP.GE.AND P1, PT, R4, c[0x0][0x180], PT ;  /* 0x0000600004007a0c */ /* 0x000fe40003f26270 */
[----:B------:R-:W-:Y:S02]  /*53d0*/  ISETP.NE.U32.AND P2, PT, R8, RZ, PT ;  /* 0x000000ff0800720c */ /* 0x000fe40003f45070 */
[C---:B------:R-:W-:Y:S02]  /*53e0*/  SEL R8, R57.reuse, RZ, !P3 ;  /* 0x000000ff39087207 */ /* 0x040fe40005800000 */
[----:B------:R-:W-:Y:S01]  /*53f0*/  ISETP.GE.AND P3, PT, R2, c[0x0][0x180], PT ;  /* 0x0000600002007a0c */ /* 0x000fe20003f66270 */
[----:B------:R1:W-:Y:S01]  /*5400*/  LDGSTS.E [R0+0x11000], [R86.64], P4 ;  /* 0x1100000056007fae */ /* 0x0003e2000a12184a */
[----:B------:R-:W-:-:S02]  /*5410*/  SEL R2, R57, RZ, !P1 ;  /* 0x000000ff39027207 */ /* 0x000fc40004800000 */
[----:B------:R-:W-:Y:S02]  /*5420*/  ISETP.NE.U32.AND P1, PT, R8, RZ, PT ;  /* 0x000000ff0800720c */ /* 0x000fe40003f25070 */
[----:B------:R-:W-:Y:S02]  /*5430*/  ISETP.NE.U32.AND P0, PT, R2, RZ, PT ;  /* 0x000000ff0200720c */ /* 0x000fe40003f05070 */
[----:B------:R-:W-:Y:S01]  /*5440*/  LOP3.LUT R2, R3, 0x24, RZ, 0xfc, !PT ;  /* 0x0000002403027812 */ /* 0x000fe200078efcff */
[----:B------:R1:W-:Y:S01]  /*5450*/  LDGSTS.E [R0+0x11400], [R154.64], P2 ;  /* 0x114000009a007fae */ /* 0x0003e2000912184a */
[----:B------:R-:W-:Y:S02]  /*5460*/  SEL R8, R57, RZ, !P3 ;  /* 0x000000ff39087207 */ /* 0x000fe40005800000 */
[----:B------:R-:W-:Y:S02]  /*5470*/  ISETP.GE.AND P4, PT, R2, c[0x0][0x180], PT ;  /* 0x0000600002007a0c */ /* 0x000fe40003f86270 */
[----:B------:R-:W-:-:S02]  /*5480*/  LOP3.LUT R2, R3, 0x28, RZ, 0xfc, !PT ;  /* 0x0000002803027812 */ /* 0x000fc400078efcff */
[----:B------:R-:W-:Y:S01]  /*5490*/  ISETP.NE.U32.AND P3, PT, R8, RZ, PT ;  /* 0x000000ff0800720c */ /* 0x000fe20003f65070 */
[----:B------:R1:W-:Y:S01]  /*54a0*/  LDGSTS.E [R0+0x11800], [R30.64], P1 ;  /* 0x118000001e007fae */ /* 0x0003e2000892184a */
[----:B------:R-:W-:Y:S02]  /*54b0*/  SEL R8, R57, RZ, !P4 ;  /* 0x000000ff39087207 */ /* 0x000fe40006000000 */
[----:B------:R-:W-:Y:S01]  /*54c0*/  ISETP.GE.AND P2, PT, R2, c[0x0][0x180], PT ;  /* 0x0000600002007a0c */ /* 0x000fe20003f46270 */
[----:B------:R1:W-:Y:S01]  /*54d0*/  LDGSTS.E [R0+0x11c00], [R34.64], P0 ;  /* 0x11c0000022007fae */ /* 0x0003e2000812184a */
[----:B------:R-:W-:Y:S02]  /*54e0*/  LOP3.LUT R2, R3, 0x2c, RZ, 0xfc, !PT ;  /* 0x0000002c03027812 */ /* 0x000fe400078efcff */
[----:B------:R-:W-:Y:S02]  /*54f0*/  ISETP.NE.U32.AND P4, PT, R8, RZ, PT ;  /* 0x000000ff0800720c */ /* 0x000fe40003f85070 */
[----:B------:R-:W-:-:S02]  /*5500*/  SEL R8, R57, RZ, !P2 ;  /* 0x000000ff39087207 */ /* 0x000fc40005000000 */
[----:B------:R-:W-:Y:S01]  /*5510*/  ISETP.GE.AND P1, PT, R2, c[0x0][0x180], PT ;  /* 0x0000600002007a0c */ /* 0x000fe20003f26270 */
[----:B------:R1:W-:Y:S01]  /*5520*/  LDGSTS.E [R0+0x12000], [R38.64], P3 ;  /* 0x1200000026007fae */ /* 0x0003e2000992184a */
[----:B------:R-:W-:Y:S02]  /*5530*/  LOP3.LUT R2, R3, 0x30, RZ, 0xfc, !PT ;  /* 0x0000003003027812 */ /* 0x000fe400078efcff */
[----:B------:R-:W-:Y:S02]  /*5540*/  ISETP.NE.U32.AND P2, PT, R8, RZ, PT ;  /* 0x000000ff0800720c */ /* 0x000fe40003f45070 */
[----:B------:R-:W-:Y:S02]  /*5550*/  SEL R8, R57, RZ, !P1 ;  /* 0x000000ff39087207 */ /* 0x000fe40004800000 */
[----:B------:R-:W-:Y:S01]  /*5560*/  ISETP.GE.AND P0, PT, R2, c[0x0][0x180], PT ;  /* 0x0000600002007a0c */ /* 0x000fe20003f06270 */
[----:B------:R1:W-:Y:S01]  /*5570*/  LDGSTS.E [R0+0x12400], [R42.64], P4 ;  /* 0x124000002a007fae */ /* 0x0003e2000a12184a */
[----:B------:R-:W-:-:S02]  /*5580*/  LOP3.LUT R6, R3, 0x34, RZ, 0xfc, !PT ;  /* 0x0000003403067812 */ /* 0x000fc400078efcff */
[----:B------:R-:W-:Y:S02]  /*5590*/  ISETP.NE.U32.AND P1, PT, R8, RZ, PT ;  /* 0x000000ff0800720c */ /* 0x000fe40003f25070 */
        /* <DEDUP_REMOVED lines=31> */
[----:B------:R-:W-:Y:S02]  /*5790*/  ISETP.GE.AND P4, PT, R2, c[0x0][0x180], PT ;  /* 0x0000600002007a0c */ /* 0x000fe40003f86270 */
[----:B------:R-:W-:Y:S02]  /*57a0*/  LOP3.LUT R2, R3, 0x12, RZ, 0xfc, !PT ;  /* 0x0000001203027812 */ /* 0x000fe400078efcff */
[----:B------:R-:W-:Y:S02]  /*57b0*/  ISETP.NE.U32.AND P3, PT, R8, RZ, PT ;  /* 0x000000ff0800720c */ /* 0x000fe40003f65070 */
[----:B------:R-:W-:-:S02]  /*57c0*/  SEL R8, R57, RZ, !P4 ;  /* 0x000000ff39087207 */ /* 0x000fc40006000000 */
[----:B------:R-:W-:Y:S02]  /*57d0*/  ISETP.GE.AND P2, PT, R2, c[0x0][0x180], PT ;  /* 0x0000600002007a0c */ /* 0x000fe40003f46270 */
[----:B------:R-:W-:Y:S02]  /*57e0*/  ISETP.NE.U32.AND P4, PT, R8, RZ, PT ;  /* 0x000000ff0800720c */ /* 0x000fe40003f85070 */
[----:B------:R-:W-:Y:S02]  /*57f0*/  SEL R8, R57, RZ, !P2 ;  /* 0x000000ff39087207 */ /* 0x000fe40005000000 */
[----:B------:R-:W-:Y:S02]  /*5800*/  LOP3.LUT R2, R0, 0x40, RZ, 0x3c, !PT ;  /* 0x0000004000027812 */ /* 0x000fe400078e3cff */
[----:B------:R-:W-:Y:S02]  /*5810*/  ISETP.NE.U32.AND P2, PT, R8, RZ, PT ;  /* 0x000000ff0800720c */ /* 0x000fe40003f45070 */
[C---:B------:R-:W-:Y:S01]  /*5820*/  LOP3.LUT R8, R3.reuse, 0x16, RZ, 0xfc, !PT ;  /* 0x0000001603087812 */ /* 0x040fe200078efcff */
[----:B------:R1:W-:Y:S03]  /*5830*/  LDGSTS.E [R2+0x10200], [R72.64], P1 ;  /* 0x1020000048027fae */ /* 0x0003e6000892184a */
[----:B------:R-:W-:Y:S01]  /*5840*/  ISETP.GE.AND P1, PT, R8, c[0x0][0x180], PT ;  /* 0x0000600008007a0c */ /* 0x000fe20003f26270 */
[----:B------:R1:W-:Y:S01]  /*5850*/  LDGSTS.E [R2+0x10600], [R76.64], P0 ;  /* 0x106000004c027fae */ /* 0x0003e2000812184a */
[----:B------:R-:W-:-:S03]  /*5860*/  LOP3.LUT R8, R3, 0x1a, RZ, 0xfc, !PT ;  /* 0x0000001a03087812 */ /* 0x000fc600078efcff */
[----:B------:R1:W-:Y:S01]  /*5870*/  LDGSTS.E [R2+0x10a00], [R80.64], P3 ;  /* 0x10a0000050027fae */ /* 0x0003e2000992184a */
[----:B------:R-:W-:Y:S02]  /*5880*/  ISETP.GE.AND P0, PT, R8, c[0x0][0x180], PT ;  /* 0x0000600008007a0c */ /* 0x000fe40003f06270 */
[C---:B------:R-:W-:Y:S01]  /*5890*/  SEL R8, R57.reuse, RZ, !P1 ;  /* 0x000000ff39087207 */ /* 0x040fe20004800000 */
[----:B------:R1:W-:Y:S03]  /*58a0*/  LDGSTS.E [R2+0x10e00], [R84.64], P4 ;  /* 0x10e0000054027fae */ /* 0x0003e6000a12184a */
[----:B------:R-:W-:Y:S01]  /*58b0*/  ISETP.NE.U32.AND P1, PT, R8, RZ, PT ;  /* 0x000000ff0800720c */ /* 0x000fe20003f25070 */
[----:B------:R1:W-:Y:S01]  /*58c0*/  LDGSTS.E [R2+0x11200], [R152.64], P2 ;  /* 0x1120000098027fae */ /* 0x0003e2000912184a */
[----:B------:R-:W-:-:S04]  /*58d0*/  SEL R8, R57, RZ, !P0 ;  /* 0x000000ff39087207 */ /* 0x000fc80004000000 */
[----:B------:R-:W-:Y:S02]  /*58e0*/  ISETP.NE.U32.AND P0, PT, R8, RZ, PT ;  /* 0x000000ff0800720c */ /* 0x000fe40003f05070 */
[----:B------:R-:W-:-:S04]  /*58f0*/  LOP3.LUT R8, R3, 0x1e, RZ, 0xfc, !PT ;  /* 0x0000001e03087812 */ /* 0x000fc800078efcff */
[----:B------:R-:W-:Y:S01]  /*5900*/  ISETP.GE.AND P3, PT, R8, c[0x0][0x180], PT ;  /* 0x0000600008007a0c */ /* 0x000fe20003f66270 */
[----:B------:R1:W-:Y:S01]  /*5910*/  LDGSTS.E [R2+0x11600], [R220.64], P1 ;  /* 0x11600000dc027fae */ /* 0x0003e2000892184a */
[----:B------:R-:W-:-:S04]  /*5920*/  LOP3.LUT R8, R3, 0x22, RZ, 0xfc, !PT ;  /* 0x0000002203087812 */ /* 0x000fc800078efcff */
[----:B------:R-:W-:Y:S01]  /*5930*/  ISETP.GE.AND P4, PT, R8, c[0x0][0x180], PT ;  /* 0x0000600008007a0c */ /* 0x000fe20003f86270 */
[----:B------:R1:W-:Y:S01]  /*5940*/  LDGSTS.E [R2+0x11a00], [R32.64], P0 ;  /* 0x11a0000020027fae */ /* 0x0003e2000812184a */
[----:B------:R-:W-:-:S04]  /*5950*/  SEL R8, R57, RZ, !P3 ;  /* 0x000000ff39087207 */ /* 0x000fc80005800000 */
[----:B------:R-:W-:Y:S02]  /*5960*/  ISETP.NE.U32.AND P3, PT, R8, RZ, PT ;  /* 0x000000ff0800720c */ /* 0x000fe40003f65070 */
        /* <DEDUP_REMOVED lines=17> */
[----:B------:R-:W-:Y:S01]  /*5a80*/  ULDC UR6, c[0x0][0x180] ;  /* 0x0000600000067ab9 */ /* 0x000fe20000000800 */
[C---:B------:R-:W-:Y:S01]  /*5a90*/  SEL R8, R57.reuse, RZ, !P0 ;  /* 0x000000ff39087207 */ /* 0x040fe20004000000 */
[----:B------:R1:W-:Y:S03]  /*5aa0*/  LDGSTS.E [R2+0x12a00], [R48.64], P1 ;  /* 0x12a0000030027fae */ /* 0x0003e6000892184a */
[----:B------:R-:W-:Y:S02]  /*5ab0*/  ISETP.NE.U32.AND P0, PT, R8, RZ, PT ;  /* 0x000000ff0800720c */ /* 0x000fe40003f05070 */
[----:B------:R-:W-:-:S04]  /*5ac0*/  SEL R8, R57, RZ, !P3 ;  /* 0x000000ff39087207 */ /* 0x000fc80005800000 */
[----:B------:R-:W-:Y:S02]  /*5ad0*/  ISETP.NE.U32.AND P3, PT, R8, RZ, PT ;  /* 0x000000ff0800720c */ /* 0x000fe40003f65070 */
[----:B------:R-:W-:-:S04]  /*5ae0*/  LOP3.LUT R8, R3, 0x36, RZ, 0xfc, !PT ;  /* 0x0000003603087812 */ /* 0x000fc800078efcff */
[----:B------:R-:W-:Y:S01]  /*5af0*/  ISETP.GE.AND P4, PT, R8, c[0x0][0x180], PT ;  /* 0x0000600008007a0c */ /* 0x000fe20003f86270 */
[----:B------:R-:W-:Y:S01]  /*5b00*/  UIADD3 UR4, UR6, -0x40, URZ ;  /* 0xffffffc006047890 */ /* 0x000fe2000fffe03f */
[----:B------:R-:W-:Y:S01]  /*5b10*/  LOP3.LUT R8, R3, 0x3a, RZ, 0xfc, !PT ;  /* 0x0000003a03087812 */ /* 0x000fe200078efcff */
[----:B------:R1:W-:Y:S03]  /*5b20*/  LDGSTS.E [R2+0x12e00], [R52.64], P0 ;  /* 0x12e0000034027fae */ /* 0x0003e6000812184a */
[----:B------:R-:W-:Y:S02]  /*5b30*/  ISETP.GE.AND P2, PT, R8, c[0x0][0x180], PT ;  /* 0x0000600008007a0c */ /* 0x000fe40003f46270 */
[----:B------:R-:W-:-:S04]  /*5b40*/  SEL R8, R57, RZ, !P4 ;  /* 0x000000ff39087207 */ /* 0x000fc80006000000 */
[----:B------:R-:W-:Y:S02]  /*5b50*/  ISETP.NE.U32.AND P4, PT, R8, RZ, PT ;  /* 0x000000ff0800720c */ /* 0x000fe40003f85070 */
[----:B------:R-:W-:-:S04]  /*5b60*/  SEL R8, R57, RZ, !P2 ;  /* 0x000000ff39087207 */ /* 0x000fc80005000000 */
[----:B------:R-:W-:Y:S02]  /*5b70*/  ISETP.NE.U32.AND P2, PT, R8, RZ, PT ;  /* 0x000000ff0800720c */ /* 0x000fe40003f45070 */
[----:B------:R-:W-:-:S04]  /*5b80*/  LOP3.LUT R8, R3, 0x3e, RZ, 0xfc, !PT ;  /* 0x0000003e03087812 */ /* 0x000fc800078efcff */
[----:B------:R-:W-:Y:S01]  /*5b90*/  ISETP.GE.AND P1, PT, R8, c[0x0][0x180], PT ;  /* 0x0000600008007a0c */ /* 0x000fe20003f26270 */
[----:B------:R-:W-:Y:S01]  /*5ba0*/  IMAD.MOV.U32 R8, RZ, RZ, 0x3f ;  /* 0x0000003fff087424 */ /* 0x000fe200078e00ff */
[----:B------:R-:W-:Y:S02]  /*5bb0*/  ISETP.GE.AND P0, PT, R3, UR4, PT ;  /* 0x0000000403007c0c */ /* 0x000fe4000bf06270 */
[----:B------:R-:W-:Y:S02]  /*5bc0*/  SEL R57, R57, RZ, !P1 ;  /* 0x000000ff39397207 */ /* 0x000fe40004800000 */
[----:B------:R-:W-:-:S04]  /*5bd0*/  IADD3 R8, R8, c[0x0][0x180], RZ ;  /* 0x0000600008087a10 */ /* 0x000fc80007ffe0ff */
[----:B------:R-:W-:Y:S02]  /*5be0*/  ISETP.GT.AND P1, PT, R8, 0x7f, PT ;  /* 0x0000007f0800780c */ /* 0x000fe40003f24270 */
[----:B------:R-:W-:Y:S02]  /*5bf0*/  SEL R8, RZ, 0x4, P0 ;  /* 0x00000004ff087807 */ /* 0x000fe40000000000 */
[----:B------:R-:W-:Y:S02]  /*5c00*/  ISETP.NE.U32.AND P0, PT, R57, RZ, PT ;  /* 0x000000ff3900720c */ /* 0x000fe40003f05070 */
[----:B------:R-:W2:Y:S04]  /*5c10*/  LDL.LU R57, [R1+0x1a8] ;  /* 0x0001a80001397983 */ /* 0x000ea80000300800 */
[----:B------:R-:W1:Y:S01]  /*5c20*/  S2R R3, SR_TID.X ;  /* 0x0000000000037919 */ /* 0x000e620000002100 */
[----:B------:R-:W-:-:S04]  /*5c30*/  SEL R8, R8, RZ, P1 ;  /* 0x000000ff08087207 */ /* 0x000fc80000800000 */
[----:B------:R-:W-:Y:S02]  /*5c40*/  ISETP.NE.U32.AND P5, PT, R8, RZ, PT ;  /* 0x000000ff0800720c */ /* 0x000fe40003fa5070 */
[----:B-1----:R-:W-:-:S04]  /*5c50*/  SHF.R.U32.HI R3, RZ, 0x6, R3 ;  /* 0x00000006ff037819 */ /* 0x002fc80000011603 */
[----:B------:R-:W-:-:S04]  /*5c60*/  SGXT.U32 R3, R3, 0x1 ;  /* 0x000000010303781a */ /* 0x000fc80000000000 */
[----:B------:R-:W-:Y:S01]  /*5c70*/  LOP3.LUT R3, R3, 0x4, RZ, 0xfc, !PT ;  /* 0x0000000403037812 */ /* 0x000fe200078efcff */
[----:B--2---:R1:W-:Y:S03]  /*5c80*/  LDGSTS.E [R2+0x13200], [R56.64], P3 ;  /* 0x1320000038027fae */ /* 0x0043e6000992184a */
[----:B------:R-:W-:Y:S01]  /*5c90*/  ISETP.GE.AND P3, PT, R3, UR4, PT ;  /* 0x0000000403007c0c */ /* 0x000fe2000bf66270 */
[----:B------:R1:W-:Y:S03]  /*5ca0*/  LDGSTS.E [R2+0x13600], [R60.64], P4 ;  /* 0x136000003c027fae */ /* 0x0003e6000a12184a */
[----:B------:R-:W-:Y:S02]  /*5cb0*/  SEL R8, RZ, 0x4, P3 ;  /* 0x00000004ff087807 */ /* 0x000fe40001800000 */
[----:B------:R-:W-:-:S02]  /*5cc0*/  ISETP.GE.AND P3, PT, R65, UR4, PT ;  /* 0x0000000441007c0c */ /* 0x000fc4000bf66270 */
[----:B------:R-:W-:Y:S02]  /*5cd0*/  SEL R65, R8, RZ, P1 ;  /* 0x000000ff08417207 */ /* 0x000fe40000800000 */
[----:B------:R-:W-:Y:S02]  /*5ce0*/  SEL R8, RZ, 0x4, P3 ;  /* 0x00000004ff087807 */ /* 0x000fe40001800000 */
[----:B------:R-:W-:Y:S02]  /*5cf0*/  ISETP.NE.U32.AND P3, PT, R65, RZ, PT ;  /* 0x000000ff4100720c */ /* 0x000fe40003f65070 */
[----:B------:R-:W2:Y:S04]  /*5d00*/  LDL.LU R65, [R1+0x1a4] ;  /* 0x0001a40001417983 */ /* 0x000ea80000300800 */
[----:B------:R-:W1:Y:S01]  /*5d10*/  S2R R3, SR_TID.X ;  /* 0x0000000000037919 */ /* 0x000e620000002100 */
[----:B------:R-:W-:-:S03]  /*5d20*/  SEL R8, R8, RZ, P1 ;  /* 0x000000ff08087207 */ /* 0x000fc60000800000 */
[----:B--2---:R1:W-:Y:S04]  /*5d30*/  LDGSTS.E [R2+0x13a00], [R64.64], P2 ;  /* 0x13a0000040027fae */ /* 0x0043e8000912184a */
[----:B-1----:R-:W2:Y:S01]  /*5d40*/  LDL.LU R2, [R1+0x1a0] ;  /* 0x0001a00001027983 */ /* 0x002ea20000300800 */
[----:B------:R-:W-:Y:S02]  /*5d50*/  ISETP.NE.U32.AND P2, PT, R8, RZ, PT ;  /* 0x000000ff0800720c */ /* 0x000fe40003f45070 */
[----:B------:R-:W-:Y:S02]  /*5d60*/  SHF.R.U32.HI R3, RZ, 0x6, R3 ;  /* 0x00000006ff037819 */ /* 0x000fe40000011603 */
[----:B------:R-:W-:Y:S02]  /*5d70*/  LOP3.LUT R8, R0, 0x40, RZ, 0x3c, !PT ;  /* 0x0000004000087812 */ /* 0x000fe400078e3cff */
[----:B------:R-:W-:-:S03]  /*5d80*/  SGXT.U32 R3, R3, 0x1 ;  /* 0x000000010303781a */ /* 0x000fc60000000000 */
[----:B------:R1:W-:Y:S01]  /*5d90*/  LDGSTS.E [R8+0x13e00], [R68.64], P0 ;  /* 0x13e0000044087fae */ /* 0x0003e2000812184a */
[----:B------:R-:W-:-:S03]  /*5da0*/  LOP3.LUT R3, R3, 0xc, RZ, 0xfc, !PT ;  /* 0x0000000c03037812 */ /* 0x000fc600078efcff */
[----:B------:R-:W0:Y:S01]  /*5db0*/  LDGDEPBAR ;  /* 0x00000000000079af */ /* 0x000e220000000000 */
[----:B------:R-:W-:-:S04]  /*5dc0*/  ISETP.GE.AND P0, PT, R3, UR4, PT ;  /* 0x0000000403007c0c */ /* 0x000fc8000bf06270 */
[----:B-1----:R-:W-:Y:S02]  /*5dd0*/  SEL R8, RZ, 0x4, P0 ;  /* 0x00000004ff087807 */ /* 0x002fe40000000000 */
[----:B------:R-:W-:Y:S01]  /*5de0*/  ISETP.GE.AND P0, PT, R93, UR4, PT ;  /* 0x000000045d007c0c */ /* 0x000fe2000bf06270 */
[----:B--2---:R1:W-:Y:S04]  /*5df0*/  LDGSTS.E [R2], [R88.64], P6 ;  /* 0x0000000058027fae */ /* 0x0043e8000b12184a */
[----:B------:R2:W-:Y:S04]  /*5e00*/  LDGSTS.E [R2+0x800], [R96.64], P6 ;  /* 0x0080000060027fae */ /* 0x0005e8000b12184a */
[----:B------:R1:W-:Y:S04]  /*5e10*/  LDGSTS.E [R2+0x1000], [R104.64], P6 ;  /* 0x0100000068027fae */ /* 0x0003e8000b12184a */
[----:B------:R1:W-:Y:S04]  /*5e20*/  LDGSTS.E [R2+0x1800], [R112.64], P6 ;  /* 0x0180000070027fae */ /* 0x0003e8000b12184a */
[----:B------:R1:W-:Y:S04]  /*5e30*/  LDGSTS.E [R2+0x2000], [R120.64], P6 ;  /* 0x0200000078027fae */ /* 0x0003e8000b12184a */
[----:B------:R1:W-:Y:S04]  /*5e40*/  LDGSTS.E [R2+0x2800], [R128.64], P6 ;  /* 0x0280000080027fae */ /* 0x0003e8000b12184a */
[----:B------:R1:W-:Y:S04]  /*5e50*/  LDGSTS.E [R2+0x3000], [R136.64], P6 ;  /* 0x0300000088027fae */ /* 0x0003e8000b12184a */
[----:B------:R1:W-:Y:S01]  /*5e60*/  LDGSTS.E [R2+0x3800], [R144.64], P6 ;  /* 0x0380000090027fae */ /* 0x0003e2000b12184a */
[----:B------:R-:W-:-:S03]  /*5e70*/  LOP3.LUT R93, R2, 0x20, RZ, 0x3c, !PT ;  /* 0x00000020025d7812 */ /* 0x000fc600078e3cff */
[----:B------:R1:W-:Y:S04]  /*5e80*/  LDGSTS.E [R2+0x4000], [R156.64], P6 ;  /* 0x040000009c027fae */ /* 0x0003e8000b12184a */
        /* <DEDUP_REMOVED lines=23> */
[----:B-1----:R-:W2:Y:S01]  /*6000*/  LDL.LU R93, [R1+0x19c] ;  /* 0x00019c00015d7983 */ /* 0x002ea20000300800 */
[----:B------:R-:W-:Y:S01]  /*6010*/  ULDC UR5, c[0x0][0x188] ;  /* 0x0000620000057ab9 */ /* 0x000fe20000000800 */
[----:B------:R-:W-:Y:S01]  /*6020*/  SEL R8, R8, RZ, P1 ;  /* 0x000000ff08087207 */ /* 0x000fe20000800000 */
[----:B------:R-:W-:Y:S01]  /*6030*/  USHF.L.U32 UR5, UR5, 0x6, URZ ;  /* 0x0000000605057899 */ /* 0x000fe2000800063f */
[----:B------:R-:W-:-:S02]  /*6040*/  SEL R3, RZ, 0x4, P0 ;  /* 0x00000004ff037807 */ /* 0x000fc40000000000 */
[----:B------:R-:W-:-:S03]  /*6050*/  ISETP.NE.U32.AND P0, PT, R8, RZ, PT ;  /* 0x000000ff0800720c */ /* 0x000fc60003f05070 */
[----:B------:R-:W-:-:S04]  /*6060*/  IMAD.U32 R8, RZ, RZ, UR5 ;  /* 0x00000005ff087e24 */ /* 0x000fc8000f8e00ff */
[----:B------:R-:W-:-:S04]  /*6070*/  IMAD.WIDE R70, R8, 0x4, R70 ;  /* 0x0000000408467825 */ /* 0x000fc800078e0246 */
[----:B------:R-:W-:-:S04]  /*6080*/  IMAD.WIDE R72, R8, 0x4, R72 ;  /* 0x0000000408487825 */ /* 0x000fc800078e0248 */
[----:B------:R-:W-:-:S04]  /*6090*/  IMAD.WIDE R74, R8, 0x4, R74 ;  /* 0x00000004084a7825 */ /* 0x000fc800078e024a */
[----:B------:R-:W-:-:S04]  /*60a0*/  IMAD.WIDE R76, R8, 0x4, R76 ;  /* 0x00000004084c7825 */ /* 0x000fc800078e024c */
[----:B---3--:R-:W-:-:S04]  /*60b0*/  IMAD.WIDE R78, R8, 0x4, R78 ;  /* 0x00000004084e7825 */ /* 0x008fc800078e024e */
[----:B------:R-:W-:-:S04]  /*60c0*/  IMAD.WIDE R80, R8, 0x4, R80 ;  /* 0x0000000408507825 */ /* 0x000fc800078e0250 */
[----:B----4-:R-:W-:-:S04]  /*60d0*/  IMAD.WIDE R82, R8, 0x4, R82 ;  /* 0x0000000408527825 */ /* 0x010fc800078e0252 */
[----:B------:R-:W-:-:S04]  /*60e0*/  IMAD.WIDE R84, R8, 0x4, R84 ;  /* 0x0000000408547825 */ /* 0x000fc800078e0254 */
        /* <DEDUP_REMOVED lines=23> */
[----:B------:R-:W-:Y:S01]  /*6260*/  IMAD.WIDE R68, R8, 0x4, R68 ;  /* 0x0000000408447825 */ /* 0x000fe200078e0244 */
[----:B------:R-:W-:Y:S02]  /*6270*/  SEL R8, R3, RZ, P1 ;  /* 0x000000ff03087207 */ /* 0x000fe40000800000 */
[----:B------:R-:W-:Y:S02]  /*6280*/  LOP3.LUT R3, R2, 0x40, RZ, 0x3c, !PT ;  /* 0x0000004002037812 */ /* 0x000fe400078e3cff */
[----:B------:R-:W-:Y:S02]  /*6290*/  ISETP.NE.U32.AND P4, PT, R8, RZ, PT ;  /* 0x000000ff0800720c */ /* 0x000fe40003f85070 */
[----:B------:R-:W-:Y:S01]  /*62a0*/  LOP3.LUT R8, R2, 0x60, RZ, 0x3c, !PT ;  /* 0x0000006002087812 */ /* 0x000fe200078e3cff */
[----:B--2---:R1:W-:Y:S04]  /*62b0*/  LDGSTS.E [R3+0x400], [R92.64], P6 ;  /* 0x004000005c037fae */ /* 0x0043e8000b12184a */
        /* <DEDUP_REMOVED lines=17> */
[----:B-1----:R-:W1:Y:S04]  /*63d0*/  S2R R3, SR_TID.X ;  /* 0x0000000000037919 */ /* 0x002e680000002100 */
[----:B------:R2:W-:Y:S04]  /*63e0*/  LDGSTS.E [R8+0x1600], [R110.64], P6 ;  /* 0x016000006e087fae */ /* 0x0005e8000b12184a */
[----:B------:R2:W-:Y:S04]  /*63f0*/  LDGSTS.E [R8+0x1e00], [R118.64], P6 ;  /* 0x01e0000076087fae */ /* 0x0005e8000b12184a */
[----:B------:R2:W-:Y:S04]  /*6400*/  LDGSTS.E [R8+0x2600], [R126.64], P6 ;  /* 0x026000007e087fae */ /* 0x0005e8000b12184a */
[----:B------:R2:W-:Y:S04]  /*6410*/  LDGSTS.E [R8+0x2e00], [R134.64], P6 ;  /* 0x02e0000086087fae */ /* 0x0005e8000b12184a */
[----:B------:R2:W-:Y:S01]  /*6420*/  LDGSTS.E [R8+0x3600], [R142.64], P6 ;  /* 0x036000008e087fae */ /* 0x0005e2000b12184a */
[----:B-1----:R-:W-:-:S03]  /*6430*/  SHF.R.U32.HI R3, RZ, 0x6, R3 ;  /* 0x00000006ff037819 */ /* 0x002fc60000011603 */
[----:B------:R2:W-:Y:S01]  /*6440*/  LDGSTS.E [R8+0x3e00], [R150.64], P6 ;  /* 0x03e0000096087fae */ /* 0x0005e2000b12184a */
[----:B------:R-:W-:-:S03]  /*6450*/  SGXT.U32 R3, R3, 0x1 ;  /* 0x000000010303781a */ /* 0x000fc60000000000 */
        /* <DEDUP_REMOVED lines=8> */
[----:B------:R2:W-:Y:S01]  /*64e0*/  LDGSTS.E [R8+0x7e00], [R218.64], P6 ;  /* 0x07e00000da087fae */ /* 0x0005e2000b12184a */
[----:B------:R-:W-:-:S03]  /*64f0*/  ISETP.GE.AND P6, PT, R3, UR4, PT ;  /* 0x0000000403007c0c */ /* 0x000fc6000bfc6270 */
[----:B------:R-:W0:Y:S04]  /*6500*/  LDGDEPBAR ;  /* 0x00000000000079af */ /* 0x000e280000000000 */
[----:B------:R-:W-:Y:S06]  /*6510*/  BAR.SYNC.DEFER_BLOCKING 0x0 ;  /* 0x0000000000007b1d */ /* 0x000fec0000010000 */
[----:B------:R-:W1:Y:S01]  /*6520*/  S2R R3, SR_TID.X ;  /* 0x0000000000037919 */ /* 0x000e620000002100 */
[----:B--2---:R-:W-:-:S03]  /*6530*/  SEL R8, RZ, 0x4, P6 ;  /* 0x00000004ff087807 */ /* 0x004fc60003000000 */
[----:B------:R-:W-:Y:S01]  /*6540*/  @!PT LDS RZ, [RZ] ;  /* 0x00000000fffff984 */ /* 0x000fe20000000800 */
[----:B------:R-:W-:Y:S01]  /*6550*/  @!PT LDS RZ, [RZ] ;  /* 0x00000000fffff984 */ /* 0x000fe20000000800 */
[----:B------:R-:W-:Y:S01]  /*6560*/  @!PT LDS RZ, [RZ] ;  /* 0x00000000fffff984 */ /* 0x000fe20000000800 */
[----:B------:R1:W-:Y:S01]  /*6570*/  LDGSTS.E [R0+0x14000], [R70.64], P5 ;  /* 0x1400000046007fae */ /* 0x0003e2000a92184a */
[----:B------:R-:W-:-:S03]  /*6580*/  SEL R8, R8, RZ, P1 ;  /* 0x000000ff08087207 */ /* 0x000fc60000800000 */
[----:B------:R2:W-:Y:S01]  /*6590*/  LDGSTS.E [R0+0x14400], [R74.64], P3 ;  /* 0x144000004a007fae */ /* 0x0005e2000992184a */
[----:B-1----:R-:W-:-:S03]  /*65a0*/  SHF.R.U32.HI R71, RZ, 0x6, R3 ;  /* 0x00000006ff477819 */ /* 0x002fc60000011603 */
[----:B------:R1:W-:Y:S01]  /*65b0*/  LDGSTS.E [R0+0x14800], [R78.64], P2 ;  /* 0x148000004e007fae */ /* 0x0003e2000912184a */
[----:B------:R-:W-:Y:S02]  /*65c0*/  SGXT.U32 R71, R71, 0x1 ;  /* 0x000000014747781a */ /* 0x000fe40000000000 */
[----:B------:R-:W-:Y:S01]  /*65d0*/  ISETP.NE.U32.AND P5, PT, R8, RZ, PT ;  /* 0x000000ff0800720c */ /* 0x000fe20003fa5070 */
[----:B--2---:R-:W2:Y:S01]  /*65e0*/  S2R R75, SR_TID.X ;  /* 0x00000000004b7919 */ /* 0x004ea20000002100 */
[----:B------:R-:W-:-:S03]  /*65f0*/  LOP3.LUT R71, R71, 0x18, RZ, 0xfc, !PT ;  /* 0x0000001847477812 */ /* 0x000fc600078efcff */
[----:B------:R3:W-:Y:S01]  /*6600*/  LDGSTS.E [R0+0x14c00], [R82.64], P0 ;  /* 0x14c0000052007fae */ /* 0x0007e2000812184a */
[----:B------:R-:W-:Y:S02]  /*6610*/  ISETP.GE.AND P6, PT, R71, UR4, PT ;  /* 0x0000000447007c0c */ /* 0x000fe4000bfc6270 */
[----:B------:R-:W-:Y:S01]  /*6620*/  SHF.R.U32.HI R71, RZ, 0x6, R3 ;  /* 0x00000006ff477819 */ /* 0x000fe20000011603 */
[----:B-1----:R-:W1:Y:S03]  /*6630*/  S2R R78, SR_TID.X ;  /* 0x00000000004e7919 */ /* 0x002e660000002100 */
[----:B------:R-:W-:Y:S01]  /*6640*/  SGXT.U32 R71, R71, 0x1 ;  /* 0x000000014747781a */ /* 0x000fe20000000000 */
[----:B------:R4:W-:Y:S03]  /*6650*/  LDGSTS.E [R0+0x15000], [R86.64], P4 ;  /* 0x1500000056007fae */ /* 0x0009e6000a12184a */
[----:B------:R-:W-:Y:S01]  /*6660*/  LOP3.LUT R71, R71, 0x1c, RZ, 0xfc, !PT ;  /* 0x0000001c47477812 */ /* 0x000fe200078efcff */
[----:B------:R1:W-:Y:S01]  /*6670*/  LDGSTS.E [R0+0x15400], [R154.64], P5 ;  /* 0x154000009a007fae */ /* 0x0003e2000a92184a */
[----:B------:R-:W-:-:S02]  /*6680*/  SEL R8, RZ, 0x4, P6 ;  /* 0x00000004ff087807 */ /* 0x000fc40003000000 */
[----:B------:R-:W-:Y:S02]  /*6690*/  ISETP.GE.AND P6, PT, R71, UR4, PT ;  /* 0x0000000447007c0c */ /* 0x000fe4000bfc6270 */
[----:B------:R-:W1:Y:S01]  /*66a0*/  S2R R71, SR_TID.X ;  /* 0x0000000000477919 */ /* 0x000e620000002100 */
[----:B------:R-:W-:-:S04]  /*66b0*/  SEL R8, R8, RZ, P1 ;  /* 0x000000ff08087207 */ /* 0x000fc80000800000 */
[----:B------:R-:W-:Y:S02]  /*66c0*/  ISETP.NE.U32.AND P3, PT, R8, RZ, PT ;  /* 0x000000ff0800720c */ /* 0x000fe40003f65070 */
[----:B------:R-:W3:Y:S01]  /*66d0*/  S2R R8, SR_TID.X ;  /* 0x0000000000087919 */ /* 0x000ee20000002100 */
[----:B------:R-:W-:-:S04]  /*66e0*/  SHF.R.U32.HI R3, RZ, 0x6, R3 ;  /* 0x00000006ff037819 */ /* 0x000fc80000011603 */
[----:B------:R-:W-:Y:S02]  /*66f0*/  SGXT.U32 R3, R3, 0x1 ;  /* 0x000000010303781a */ /* 0x000fe40000000000 */
[----:B--2---:R-:W-:Y:S02]  /*6700*/  SHF.R.U32.HI R74, RZ, 0x6, R75 ;  /* 0x00000006ff4a7819 */ /* 0x004fe4000001164b */
[----:B------:R-:W-:Y:S02]  /*6710*/  LOP3.LUT R3, R3, 0x20, RZ, 0xfc, !PT ;  /* 0x0000002003037812 */ /* 0x000fe400078efcff */
[----:B------:R-:W-:Y:S01]  /*6720*/  SEL R70, RZ, 0x4, P6 ;  /* 0x00000004ff467807 */ /* 0x000fe20003000000 */
[----:B------:R2:W-:Y:S01]  /*6730*/  LDGSTS.E [R0+0x15800], [R30.64], P3 ;  /* 0x158000001e007fae */ /* 0x0005e2000992184a */
[----:B-1----:R-:W-:-:S04]  /*6740*/  SHF.R.U32.HI R71, RZ, 0x6, R71 ;  /* 0x00000006ff477819 */ /* 0x002fc80000011647 */
[----:B------:R-:W-:Y:S02]  /*6750*/  SGXT.U32 R71, R71, 0x1 ;  /* 0x000000014747781a */ /* 0x000fe40000000000 */
[----:B------:R-:W-:Y:S02]  /*6760*/  ISETP.GE.AND P6, PT, R3, UR4, PT ;  /* 0x0000000403007c0c */ /* 0x000fe4000bfc6270 */
[----:B------:R-:W-:Y:S02]  /*6770*/  LOP3.LUT R71, R71, 0x24, RZ, 0xfc, !PT ;  /* 0x0000002447477812 */ /* 0x000fe400078efcff */
[----:B------:R-:W-:Y:S02]  /*6780*/  SGXT.U32 R74, R74, 0x1 ;  /* 0x000000014a4a781a */ /* 0x000fe40000000000 */
[----:B------:R-:W-:Y:S02]  /*6790*/  SHF.R.U32.HI R75, RZ, 0x6, R75 ;  /* 0x00000006ff4b7819 */ /* 0x000fe4000001164b */
[----:B------:R-:W-:-:S02]  /*67a0*/  SEL R3, RZ, 0x4, P6 ;  /* 0x00000004ff037807 */ /* 0x000fc40003000000 */
[----:B------:R-:W-:Y:S02]  /*67b0*/  ISETP.GE.AND P6, PT, R71, UR4, PT ;  /* 0x0000000447007c0c */ /* 0x000fe4000bfc6270 */
[----:B------:R-:W-:Y:S02]  /*67c0*/  LOP3.LUT R74, R74, 0x28, RZ, 0xfc, !PT ;  /* 0x000000284a4a7812 */ /* 0x000fe400078efcff */
[----:B------:R-:W-:Y:S02]  /*67d0*/  SGXT.U32 R75, R75, 0x1 ;  /* 0x000000014b4b781a */ /* 0x000fe40000000000 */
[----:B---3--:R-:W-:Y:S02]  /*67e0*/  SHF.R.U32.HI R79, RZ, 0x6, R8 ;  /* 0x00000006ff4f7819 */ /* 0x008fe40000011608 */
[----:B------:R-:W-:Y:S02]  /*67f0*/  SEL R71, RZ, 0x4, P6 ;  /* 0x00000004ff477807 */ /* 0x000fe40003000000 */
[----:B------:R-:W-:-:S02]  /*6800*/  ISETP.GE.AND P6, PT, R74, UR4, PT ;  /* 0x000000044a007c0c */ /* 0x000fc4000bfc6270 */
[----:B------:R-:W-:Y:S02]  /*6810*/  SEL R8, R70, RZ, P1 ;  /* 0x000000ff46087207 */ /* 0x000fe40000800000 */
[----:B------:R-:W-:Y:S02]  /*6820*/  LOP3.LUT R75, R75, 0x2c, RZ, 0xfc, !PT ;  /* 0x0000002c4b4b7812 */ /* 0x000fe400078efcff */
[----:B------:R-:W-:Y:S02]  /*6830*/  SGXT.U32 R79, R79, 0x1 ;  /* 0x000000014f4f781a */ /* 0x000fe40000000000 */
[----:B------:R-:W-:Y:S02]  /*6840*/  SEL R74, RZ, 0x4, P6 ;  /* 0x00000004ff4a7807 */ /* 0x000fe40003000000 */
[----:B------:R-:W-:Y:S02]  /*6850*/  ISETP.NE.U32.AND P2, PT, R8, RZ, PT ;  /* 0x000000ff0800720c */ /* 0x000fe40003f45070 */
[----:B------:R-:W-:-:S02]  /*6860*/  ISETP.GE.AND P6, PT, R75, UR4, PT ;  /* 0x000000044b007c0c */ /* 0x000fc4000bfc6270 */
[----:B------:R-:W-:Y:S02]  /*6870*/  LOP3.LUT R79, R79, 0x30, RZ, 0xfc, !PT ;  /* 0x000000304f4f7812 */ /* 0x000fe400078efcff */
[----:B------:R-:W-:Y:S02]  /*6880*/  SEL R8, R3, RZ, P1 ;  /* 0x000000ff03087207 */ /* 0x000fe40000800000 */
[----:B------:R-:W1:Y:S01]  /*6890*/  S2R R3, SR_TID.X ;  /* 0x0000000000037919 */ /* 0x000e620000002100 */
[----:B------:R-:W-:Y:S02]  /*68a0*/  SEL R75, RZ, 0x4, P6 ;  /* 0x00000004ff4b7807 */ /* 0x000fe40003000000 */
[----:B------:R-:W-:Y:S02]  /*68b0*/  ISETP.GE.AND P6, PT, R79, UR4, PT ;  /* 0x000000044f007c0c */ /* 0x000fe4000bfc6270 */
[----:B------:R-:W3:Y:S02]  /*68c0*/  S2R R79, SR_TID.X ;  /* 0x00000000004f7919 */ /* 0x000ee40000002100 */
[----:B------:R-:W-:-:S02]  /*68d0*/  SEL R70, RZ, 0x4, P6 ;  /* 0x00000004ff467807 */ /* 0x000fc40003000000 */
[----:B------:R-:W-:Y:S01]  /*68e0*/  ISETP.GE.AND P6, PT, R6, UR4, PT ;  /* 0x0000000406007c0c */ /* 0x000fe2000bfc6270 */
[----:B------:R1:W-:Y:S01]  /*68f0*/  LDGSTS.E [R0+0x15c00], [R34.64], P2 ;  /* 0x15c0000022007fae */ /* 0x0003e2000912184a */
[----:B------:R-:W-:Y:S02]  /*6900*/  ISETP.NE.U32.AND P0, PT, R8, RZ, PT ;  /* 0x000000ff0800720c */ /* 0x000fe40003f05070 */
[----:B------:R-:W-:Y:S02]  /*6910*/  SEL R6, RZ, 0x4, P6 ;  /* 0x00000004ff067807 */ /* 0x000fe40003000000 */
[----:B------:R-:W-:Y:S02]  /*6920*/  ISETP.GE.AND P6, PT, R5, UR4, PT ;  /* 0x0000000405007c0c */ /* 0x000fe4000bfc6270 */
[----:B------:R-:W-:Y:S02]  /*6930*/  SEL R8, R71, RZ, P1 ;  /* 0x000000ff47087207 */ /* 0x000fe40000800000 */
[----:B------:R-:W-:-:S02]  /*6940*/  SEL R5, RZ, 0x4, P6 ;  /* 0x00000004ff057807 */ /* 0x000fc40003000000 */
[----:B------:R-:W-:Y:S02]  /*6950*/  ISETP.GE.AND P6, PT, R4, UR4, PT ;  /* 0x0000000404007c0c */ /* 0x000fe4000bfc6270 */
[----:B-1----:R-:W-:Y:S01]  /*6960*/  SHF.R.U32.HI R3, RZ, 0x6, R3 ;  /* 0x00000006ff037819 */ /* 0x002fe20000011603 */
[----:B------:R1:W-:Y:S01]  /*6970*/  LDGSTS.E [R0+0x16000], [R38.64], P0 ;  /* 0x1600000026007fae */ /* 0x0003e2000812184a */
[----:B------:R-:W-:Y:S02]  /*6980*/  ISETP.NE.U32.AND P4, PT, R8, RZ, PT ;  /* 0x000000ff0800720c */ /* 0x000fe40003f85070 */
[----:B------:R-:W-:Y:S02]  /*6990*/  SEL R8, R74, RZ, P1 ;  /* 0x000000ff4a087207 */ /* 0x000fe40000800000 */
[----:B------:R-:W-:Y:S02]  /*69a0*/  SGXT.U32 R3, R3, 0x1 ;  /* 0x000000010303781a */ /* 0x000fe40000000000 */
[----:B---3--:R-:W-:-:S02]  /*69b0*/  SHF.R.U32.HI R79, RZ, 0x6, R79 ;  /* 0x00000006ff4f7819 */ /* 0x008fc4000001164f */
[----:B------:R-:W-:Y:S02]  /*69c0*/  SEL R4, RZ, 0x4, P6 ;  /* 0x00000004ff047807 */ /* 0x000fe40003000000 */
[----:B------:R-:W-:Y:S02]  /*69d0*/  ISETP.GE.AND P6, PT, R242, UR4, PT ;  /* 0x00000004f2007c0c */ /* 0x000fe4000bfc6270 */
[----:B------:R-:W-:Y:S01]  /*69e0*/  ISETP.NE.U32.AND P5, PT, R8, RZ, PT ;  /* 0x000000ff0800720c */ /* 0x000fe20003fa5070 */
[----:B------:R3:W-:Y:S01]  /*69f0*/  LDGSTS.E [R0+0x16400], [R42.64], P4 ;  /* 0x164000002a007fae */ /* 0x0007e2000a12184a */
[----:B------:R-:W-:Y:S02]  /*6a00*/  LOP3.LUT R3, R3, 0x6, RZ, 0xfc, !PT ;  /* 0x0000000603037812 */ /* 0x000fe400078efcff */
[----:B------:R-:W-:Y:S02]  /*6a10*/  SEL R8, R75, RZ, P1 ;  /* 0x000000ff4b087207 */ /* 0x000fe40000800000 */
[----:B------:R-:W-:-:S02]  /*6a20*/  SGXT.U32 R79, R79, 0x1 ;  /* 0x000000014f4f781a */ /* 0x000fc40000000000 */
[----:B------:R-:W-:Y:S02]  /*6a30*/  SEL R242, RZ, 0x4, P6 ;  /* 0x00000004fff27807 */ /* 0x000fe40003000000 */
[----:B------:R-:W-:Y:S02]  /*6a40*/  ISETP.GE.AND P6, PT, R3, UR4, PT ;  /* 0x0000000403007c0c */ /* 0x000fe4000bfc6270 */
[----:B------:R-:W-:Y:S01]  /*6a50*/  ISETP.NE.U32.AND P3, PT, R8, RZ, PT ;  /* 0x000000ff0800720c */ /* 0x000fe20003f65070 */
[----:B------:R3:W-:Y:S01]  /*6a60*/  LDGSTS.E [R0+0x16800], [R46.64], P5 ;  /* 0x168000002e007fae */ /* 0x0007e2000a92184a */
[----:B------:R-:W-:Y:S02]  /*6a70*/  LOP3.LUT R79, R79, 0xa, RZ, 0xfc, !PT ;  /* 0x0000000a4f4f7812 */ /* 0x000fe400078efcff */
[----:B------:R-:W-:Y:S02]  /*6a80*/  SEL R8, R70, RZ, P1 ;  /* 0x000000ff46087207 */ /* 0x000fe40000800000 */
[----:B------:R-:W-:-:S02]  /*6a90*/  SEL R3, RZ, 0x4, P6 ;  /* 0x00000004ff037807 */ /* 0x000fc40003000000 */
[----:B------:R-:W-:Y:S02]  /*6aa0*/  ISETP.GE.AND P6, PT, R79, UR4, PT ;  /* 0x000000044f007c0c */ /* 0x000fe4000bfc6270 */
[----:B------:R-:W-:Y:S02]  /*6ab0*/  ISETP.NE.U32.AND P2, PT, R8, RZ, PT ;  /* 0x000000ff0800720c */ /* 0x000fe40003f45070 */
[----:B------:R-:W-:Y:S01]  /*6ac0*/  SHF.R.U32.HI R79, RZ, 0x6, R78 ;  /* 0x00000006ff4f7819 */ /* 0x000fe2000001164e */
[----:B------:R-:W1:Y:S01]  /*6ad0*/  S2R R83, SR_TID.X ;  /* 0x0000000000537919 */ /* 0x000e620000002100 */
[----:B------:R-:W-:Y:S02]  /*6ae0*/  SEL R8, R6, RZ, P1 ;  /* 0x000000ff06087207 */ /* 0x000fe40000800000 */
[----:B------:R-:W-:Y:S01]  /*6af0*/  SGXT.U32 R79, R79, 0x1 ;  /* 0x000000014f4f781a */ /* 0x000fe20000000000 */
[----:B------:R3:W5:Y:S01]  /*6b00*/  LDL.LU R6, [R1+0x198] ;  /* 0x0001980001067983 */ /* 0x0007620000300800 */
[----:B------:R-:W-:-:S02]  /*6b10*/  ISETP.NE.U32.AND P0, PT, R8, RZ, PT ;  /* 0x000000ff0800720c */ /* 0x000fc40003f05070 */
[----:B------:R-:W-:Y:S01]  /*6b20*/  SEL R8, R5, RZ, P1 ;  /* 0x000000ff05087207 */ /* 0x000fe20000800000 */
[----:B------:R-:W1:Y:S01]  /*6b30*/  S2R R71, SR_TID.X ;  /* 0x0000000000477919 */ /* 0x000e620000002100 */
[----:B------:R-:W-:Y:S02]  /*6b40*/  LOP3.LUT R79, R79, 0xe, RZ, 0xfc, !PT ;  /* 0x0000000e4f4f7812 */ /* 0x000fe400078efcff */
[----:B------:R-:W-:Y:S01]  /*6b50*/  ISETP.NE.U32.AND P4, PT, R8, RZ, PT ;  /* 0x000000ff0800720c */ /* 0x000fe20003f85070 */
[----:B------:R3:W5:Y:S01]  /*6b60*/  LDL.LU R5, [R1+0x194] ;  /* 0x0001940001057983 */ /* 0x0007620000300800 */
[----:B------:R-:W-:Y:S02]  /*6b70*/  SEL R8, R4, RZ, P1 ;  /* 0x000000ff04087207 */ /* 0x000fe40000800000 */
[----:B------:R-:W-:Y:S01]  /*6b80*/  SEL R82, RZ, 0x4, P6 ;  /* 0x00000004ff527807 */ /* 0x000fe20003000000 */
[----:B------:R3:W5:Y:S01]  /*6b90*/  LDL.LU R4, [R1+0x190] ;  /* 0x0001900001047983 */ /* 0x0007620000300800 */
[----:B------:R-:W-:-:S02]  /*6ba0*/  ISETP.GE.AND P6, PT, R79, UR4, PT ;  /* 0x000000044f007c0c */ /* 0x000fc4000bfc6270 */
[----:B------:R-:W-:Y:S01]  /*6bb0*/  ISETP.NE.U32.AND P5, PT, R8, RZ, PT ;  /* 0x000000ff0800720c */ /* 0x000fe20003fa5070 */
[----:B------:R-:W1:Y:S01]  /*6bc0*/  S2R R79, SR_TID.X ;  /* 0x00000000004f7919 */ /* 0x000e620000002100 */
[----:B------:R-:W-:-:S03]  /*6bd0*/  SEL R8, R242, RZ, P1 ;  /* 0x000000fff2087207 */ /* 0x000fc60000800000 */
[----:B------:R3:W5:Y:S01]  /*6be0*/  LDL.LU R242, [R1+0x18c] ;  /* 0x00018c0001f27983 */ /* 0x0007620000300800 */
[----:B------:R-:W-:-:S03]  /*6bf0*/  SHF.R.U32.HI R78, RZ, 0x6, R78 ;  /* 0x00000006ff4e7819 */ /* 0x000fc6000001164e */
[----:B------:R-:W2:Y:S01]  /*6c00*/  S2R R154, SR_TID.X ;  /* 0x00000000009a7919 */ /* 0x000ea20000002100 */
[----:B------:R-:W-:-:S03]  /*6c10*/  SGXT.U32 R78, R78, 0x1 ;  /* 0x000000014e4e781a */ /* 0x000fc60000000000 */
[----:B------:R3:W-:Y:S01]  /*6c20*/  LDGSTS.E [R0+0x16c00], [R50.64], P3 ;  /* 0x16c0000032007fae */ /* 0x0007e2000992184a */
[----:B------:R-:W-:Y:S02]  /*6c30*/  LOP3.LUT R78, R78, 0x12, RZ, 0xfc, !PT ;  /* 0x000000124e4e7812 */ /* 0x000fe400078efcff */
[----:B----4-:R-:W-:Y:S01]  /*6c40*/  SEL R86, RZ, 0x4, P6 ;  /* 0x00000004ff567807 */ /* 0x010fe20003000000 */
[----:B------:R3:W-:Y:S01]  /*6c50*/  LDGSTS.E [R0+0x17000], [R54.64], P2 ;  /* 0x1700000036007fae */ /* 0x0007e2000912184a */
[----:B------:R-:W-:Y:S02]  /*6c60*/  ISETP.GE.AND P6, PT, R78, UR4, PT ;  /* 0x000000044e007c0c */ /* 0x000fe4000bfc6270 */
[----:B-1----:R-:W-:Y:S01]  /*6c70*/  SHF.R.U32.HI R79, RZ, 0x6, R79 ;  /* 0x00000006ff4f7819 */ /* 0x002fe2000001164f */
[----:B------:R1:W-:Y:S03]  /*6c80*/  LDGSTS.E [R0+0x17400], [R58.64], P0 ;  /* 0x174000003a007fae */ /* 0x0003e6000812184a */
[----:B------:R-:W-:Y:S01]  /*6c90*/  SGXT.U32 R79, R79, 0x1 ;  /* 0x000000014f4f781a */ /* 0x000fe20000000000 */
[----:B------:R3:W-:Y:S03]  /*6ca0*/  LDGSTS.E [R0+0x17800], [R62.64], P4 ;  /* 0x178000003e007fae */ /* 0x0007e6000a12184a */
[----:B------:R-:W-:Y:S01]  /*6cb0*/  LOP3.LUT R79, R79, 0x16, RZ, 0xfc, !PT ;  /* 0x000000164f4f7812 */ /* 0x000fe200078efcff */
[----:B------:R3:W-:Y:S01]  /*6cc0*/  LDGSTS.E [R0+0x17c00], [R66.64], P5 ;  /* 0x17c0000042007fae */ /* 0x0007e2000a92184a */
[----:B------:R-:W-:-:S02]  /*6cd0*/  SEL R87, RZ, 0x4, P6 ;  /* 0x00000004ff577807 */ /* 0x000fc40003000000 */
[----:B------:R-:W-:Y:S02]  /*6ce0*/  ISETP.GE.AND P6, PT, R79, UR4, PT ;  /* 0x000000044f007c0c */ /* 0x000fe4000bfc6270 */
[--C-:B------:R-:W-:Y:S02]  /*6cf0*/  SHF.R.U32.HI R79, RZ, 0x6, R83.reuse ;  /* 0x00000006ff4f7819 */ /* 0x100fe40000011653 */
[----:B------:R-:W-:Y:S02]  /*6d00*/  SHF.R.U32.HI R83, RZ, 0x6, R83 ;  /* 0x00000006ff537819 */ /* 0x000fe40000011653 */
[----:B------:R-:W-:Y:S02]  /*6d10*/  SGXT.U32 R79, R79, 0x1 ;  /* 0x000000014f4f781a */ /* 0x000fe40000000000 */
[----:B------:R-:W-:Y:S02]  /*6d20*/  SGXT.U32 R83, R83, 0x1 ;  /* 0x000000015353781a */ /* 0x000fe40000000000 */
[----:B------:R-:W-:-:S02]  /*6d30*/  LOP3.LUT R79, R79, 0x1a, RZ, 0xfc, !PT ;  /* 0x0000001a4f4f7812 */ /* 0x000fc400078efcff */
[----:B------:R-:W-:Y:S02]  /*6d40*/  SHF.R.U32.HI R71, RZ, 0x6, R71 ;  /* 0x00000006ff477819 */ /* 0x000fe40000011647 */
[----:B------:R-:W-:Y:S02]  /*6d50*/  SEL R78, RZ, 0x4, P6 ;  /* 0x00000004ff4e7807 */ /* 0x000fe40003000000 */
[----:B------:R-:W-:Y:S02]  /*6d60*/  ISETP.GE.AND P6, PT, R79, UR4, PT ;  /* 0x000000044f007c0c */ /* 0x000fe4000bfc6270 */
[----:B------:R-:W-:Y:S02]  /*6d70*/  LOP3.LUT R83, R83, 0x1e, RZ, 0xfc, !PT ;  /* 0x0000001e53537812 */ /* 0x000fe400078efcff */
[----:B------:R-:W-:Y:S02]  /*6d80*/  SGXT.U32 R71, R71, 0x1 ;  /* 0x000000014747781a */ /* 0x000fe40000000000 */
[----:B--2---:R-:W-:-:S02]  /*6d90*/  SHF.R.U32.HI R155, RZ, 0x6, R154 ;  /* 0x00000006ff9b7819 */ /* 0x004fc4000001169a */
[----:B------:R-:W-:Y:S02]  /*6da0*/  SEL R79, RZ, 0x4, P6 ;  /* 0x00000004ff4f7807 */ /* 0x000fe40003000000 */
[----:B------:R-:W-:Y:S02]  /*6db0*/  ISETP.GE.AND P6, PT, R83, UR4, PT ;  /* 0x0000000453007c0c */ /* 0x000fe4000bfc6270 */
[----:B------:R-:W-:Y:S02]  /*6dc0*/  LOP3.LUT R71, R71, 0x22, RZ, 0xfc, !PT ;  /* 0x0000002247477812 */ /* 0x000fe400078efcff */
[----:B------:R-:W-:Y:S02]  /*6dd0*/  SGXT.U32 R155, R155, 0x1 ;  /* 0x000000019b9b781a */ /* 0x000fe40000000000 */
[----:B------:R-:W-:Y:S02]  /*6de0*/  SEL R83, RZ, 0x4, P6 ;  /* 0x00000004ff537807 */ /* 0x000fe40003000000 */
[----:B------:R-:W-:-:S02]  /*6df0*/  ISETP.GE.AND P6, PT, R71, UR4, PT ;  /* 0x0000000447007c0c */ /* 0x000fc4000bfc6270 */
[----:B------:R-:W-:Y:S02]  /*6e00*/  LOP3.LUT R155, R155, 0x26, RZ, 0xfc, !PT ;  /* 0x000000269b9b7812 */ /* 0x000fe400078efcff */
[----:B------:R-:W-:Y:S02]  /*6e10*/  SEL R71, RZ, 0x4, P6 ;  /* 0x00000004ff477807 */ /* 0x000fe40003000000 */
[----:B------:R-:W-:Y:S02]  /*6e20*/  SHF.R.U32.HI R154, RZ, 0x6, R154 ;  /* 0x00000006ff9a7819 */ /* 0x000fe4000001169a */
[----:B------:R-:W-:Y:S02]  /*6e30*/  ISETP.GE.AND P6, PT, R155, UR4, PT ;  /* 0x000000049b007c0c */ /* 0x000fe4000bfc6270 */
[----:B------:R-:W2:Y:S01]  /*6e40*/  S2R R155, SR_TID.X ;  /* 0x00000000009b7919 */ /* 0x000ea20000002100 */
[----:B------:R-:W-:-:S04]  /*6e50*/  SGXT.U32 R154, R154, 0x1 ;  /* 0x000000019a9a781a */ /* 0x000fc80000000000 */
[----:B------:R-:W-:Y:S02]  /*6e60*/  LOP3.LUT R154, R154, 0x2a, RZ, 0xfc, !PT ;  /* 0x0000002a9a9a7812 */ /* 0x000fe400078efcff */
[----:B------:R-:W-:Y:S02]  /*6e70*/  SEL R74, RZ, 0x4, P6 ;  /* 0x00000004ff4a7807 */ /* 0x000fe40003000000 */
[----:B------:R-:W-:Y:S02]  /*6e80*/  ISETP.GE.AND P6, PT, R154, UR4, PT ;  /* 0x000000049a007c0c */ /* 0x000fe4000bfc6270 */
[----:B------:R-:W4:Y:S02]  /*6e90*/  S2R R154, SR_TID.X ;  /* 0x00000000009a7919 */ /* 0x000f240000002100 */
[----:B------:R-:W-:Y:S02]  /*6ea0*/  SEL R75, RZ, 0x4, P6 ;  /* 0x00000004ff4b7807 */ /* 0x000fe40003000000 */
[----:B--2---:R-:W-:-:S04]  /*6eb0*/  SHF.R.U32.HI R155, RZ, 0x6, R155 ;  /* 0x00000006ff9b7819 */ /* 0x004fc8000001169b */
[----:B------:R-:W-:-:S04]  /*6ec0*/  SGXT.U32 R155, R155, 0x1 ;  /* 0x000000019b9b781a */ /* 0x000fc80000000000 */
[----:B------:R-:W-:-:S04]  /*6ed0*/  LOP3.LUT R155, R155, 0x2e, RZ, 0xfc, !PT ;  /* 0x0000002e9b9b7812 */ /* 0x000fc800078efcff */
[----:B------:R-:W-:Y:S02]  /*6ee0*/  ISETP.GE.AND P6, PT, R155, UR4, PT ;  /* 0x000000049b007c0c */ /* 0x000fe4000bfc6270 */
[--C-:B----4-:R-:W-:Y:S02]  /*6ef0*/  SHF.R.U32.HI R155, RZ, 0x6, R154.reuse ;  /* 0x00000006ff9b7819 */ /* 0x110fe4000001169a */
[----:B------:R-:W-:-:S04]  /*6f00*/  SHF.R.U32.HI R154, RZ, 0x6, R154 ;  /* 0x00000006ff9a7819 */ /* 0x000fc8000001169a */
[----:B------:R-:W-:-:S04]  /*6f10*/  SGXT.U32 R154, R154, 0x1 ;  /* 0x000000019a9a781a */ /* 0x000fc80000000000 */
[----:B------:R-:W-:Y:S02]  /*6f20*/  LOP3.LUT R154, R154, 0x32, RZ, 0xfc, !PT ;  /* 0x000000329a9a7812 */ /* 0x000fe400078efcff */
[----:B------:R-:W-:Y:S02]  /*6f30*/  SEL R70, RZ, 0x4, P6 ;  /* 0x00000004ff467807 */ /* 0x000fe40003000000 */
[----:B------:R-:W-:Y:S02]  /*6f40*/  ISETP.GE.AND P6, PT, R154, UR4, PT ;  /* 0x000000049a007c0c */ /* 0x000fe4000bfc6270 */
[----:B------:R-:W2:Y:S01]  /*6f50*/  S2R R154, SR_TID.X ;  /* 0x00000000009a7919 */ /* 0x000ea20000002100 */
[----:B------:R-:W-:-:S04]  /*6f60*/  SGXT.U32 R155, R155, 0x1 ;  /* 0x000000019b9b781a */ /* 0x000fc80000000000 */
[----:B------:R-:W-:Y:S02]  /*6f70*/  LOP3.LUT R155, R155, 0x36, RZ, 0xfc, !PT ;  /* 0x000000369b9b7812 */ /* 0x000fe400078efcff */
[----:B------:R-:W-:Y:S02]  /*6f80*/  SEL R35, RZ, 0x4, P6 ;  /* 0x00000004ff237807 */ /* 0x000fe40003000000 */
[----:B------:R-:W-:Y:S02]  /*6f90*/  ISETP.GE.AND P6, PT, R155, UR4, PT ;  /* 0x000000049b007c0c */ /* 0x000fe4000bfc6270 */
[----:B------:R-:W-:Y:S02]  /*6fa0*/  ISETP.NE.U32.AND P3, PT, R8, RZ, PT ;  /* 0x000000ff0800720c */ /* 0x000fe40003f65070 */
[----:B------:R-:W-:-:S04]  /*6fb0*/  SEL R8, R3, RZ, P1 ;  /* 0x000000ff03087207 */ /* 0x000fc80000800000 */
[----:B------:R-:W-:Y:S02]  /*6fc0*/  ISETP.NE.U32.AND P2, PT, R8, RZ, PT ;  /* 0x000000ff0800720c */ /* 0x000fe40003f45070 */
[--C-:B--2---:R-:W-:Y:S02]  /*6fd0*/  SHF.R.U32.HI R155, RZ, 0x6, R154.reuse ;  /* 0x00000006ff9b7819 */ /* 0x104fe4000001169a */
[----:B------:R-:W-:Y:S02]  /*6fe0*/  SHF.R.U32.HI R154, RZ, 0x6, R154 ;  /* 0x00000006ff9a7819 */ /* 0x000fe4000001169a */
[----:B------:R-:W-:Y:S02]  /*6ff0*/  SEL R8, R82, RZ, P1 ;  /* 0x000000ff52087207 */ /* 0x000fe40000800000 */
[----:B------:R-:W-:Y:S02]  /*7000*/  SGXT.U32 R154, R154, 0x1 ;  /* 0x000000019a9a781a */ /* 0x000fe40000000000 */
[----:B------:R-:W-:-:S02]  /*7010*/  SGXT.U32 R155, R155, 0x1 ;  /* 0x000000019b9b781a */ /* 0x000fc40000000000 */
[----:B------:R-:W-:Y:S02]  /*7020*/  LOP3.LUT R154, R154, 0x3a, RZ, 0xfc, !PT ;  /* 0x0000003a9a9a7812 */ /* 0x000fe400078efcff */
[----:B------:R-:W-:Y:S02]  /*7030*/  ISETP.NE.U32.AND P0, PT, R8, RZ, PT ;  /* 0x000000ff0800720c */ /* 0x000fe40003f05070 */
[----:B------:R-:W-:Y:S02]  /*7040*/  SEL R8, R86, RZ, P1 ;  /* 0x000000ff56087207 */ /* 0x000fe40000800000 */
[----:B------:R-:W-:Y:S02]  /*7050*/  SEL R34, RZ, 0x4, P6 ;  /* 0x00000004ff227807 */ /* 0x000fe40003000000 */
[----:B------:R-:W-:Y:S02]  /*7060*/  ISETP.GE.AND P6, PT, R154, UR4, PT ;  /* 0x000000049a007c0c */ /* 0x000fe4000bfc6270 */
[----:B------:R-:W-:-:S02]  /*7070*/  LOP3.LUT R155, R155, 0x3e, RZ, 0xfc, !PT ;  /* 0x0000003e9b9b7812 */ /* 0x000fc400078efcff */
[----:B------:R-:W-:Y:S02]  /*7080*/  ISETP.NE.U32.AND P4, PT, R8, RZ, PT ;  /* 0x000000ff0800720c */ /* 0x000fe40003f85070 */
[----:B------:R-:W-:Y:S02]  /*7090*/  SEL R8, R87, RZ, P1 ;  /* 0x000000ff57087207 */ /* 0x000fe40000800000 */
[----:B------:R-:W-:Y:S02]  /*70a0*/  SEL R31, RZ, 0x4, P6 ;  /* 0x00000004ff1f7807 */ /* 0x000fe40003000000 */
[----:B------:R-:W-:Y:S02]  /*70b0*/  ISETP.GE.AND P6, PT, R155, UR4, PT ;  /* 0x000000049b007c0c */ /* 0x000fe4000bfc6270 */
[----:B------:R-:W-:Y:S02]  /*70c0*/  LOP3.LUT R155, R0, 0x40, RZ, 0x3c, !PT ;  /* 0x00000040009b7812 */ /* 0x000fe400078e3cff */
[----:B------:R-:W-:-:S02]  /*70d0*/  ISETP.NE.U32.AND P5, PT, R8, RZ, PT ;  /* 0x000000ff0800720c */ /* 0x000fc40003fa5070 */
[----:B------:R-:W-:Y:S01]  /*70e0*/  SEL R8, R78, RZ, P1 ;  /* 0x000000ff4e087207 */ /* 0x000fe20000800000 */
[----:B------:R2:W-:Y:S03]  /*70f0*/  LDGSTS.E [R155+0x14200], [R72.64], P3 ;  /* 0x14200000489b7fae */ /* 0x0005e6000992184a */
[----:B------:R-:W-:Y:S01]  /*7100*/  ISETP.NE.U32.AND P3, PT, R8, RZ, PT ;  /* 0x000000ff0800720c */ /* 0x000fe20003f65070 */
[----:B------:R2:W-:Y:S01]  /*7110*/  LDGSTS.E [R155+0x14600], [R76.64], P2 ;  /* 0x146000004c9b7fae */ /* 0x0005e2000912184a */
[----:B------:R-:W-:-:S03]  /*7120*/  SEL R8, R79, RZ, P1 ;  /* 0x000000ff4f087207 */ /* 0x000fc60000800000 */
[----:B------:R-:W4:Y:S01]  /*7130*/  S2R R154, SR_TID.X ;  /* 0x00000000009a7919 */ /* 0x000f220000002100 */
[----:B------:R-:W-:Y:S02]  /*7140*/  ISETP.NE.U32.AND P2, PT, R8, RZ, PT ;  /* 0x000000ff0800720c */ /* 0x000fe40003f45070 */
[----:B------:R-:W-:Y:S01]  /*7150*/  SEL R8, R83, RZ, P1 ;  /* 0x000000ff53087207 */ /* 0x000fe20000800000 */
[----:B------:R2:W-:Y:S03]  /*7160*/  LDGSTS.E [R155+0x14a00], [R80.64], P0 ;  /* 0x14a00000509b7fae */ /* 0x0005e6000812184a */
[----:B------:R-:W-:Y:S01]  /*7170*/  ISETP.NE.U32.AND P0, PT, R8, RZ, PT ;  /* 0x000000ff0800720c */ /* 0x000fe20003f05070 */
[----:B------:R2:W-:Y:S01]  /*7180*/  LDGSTS.E [R155+0x14e00], [R84.64], P4 ;  /* 0x14e00000549b7fae */ /* 0x0005e2000a12184a */
[----:B------:R-:W-:Y:S02]  /*7190*/  SEL R8, R71, RZ, P1 ;  /* 0x000000ff47087207 */ /* 0x000fe40000800000 */
[----:B------:R-:W-:Y:S01]  /*71a0*/  SEL R75, R75, RZ, P1 ;  /* 0x000000ff4b4b7207 */ /* 0x000fe20000800000 */
[----:B------:R2:W-:Y:S01]  /*71b0*/  LDGSTS.E [R155+0x15200], [R152.64], P5 ;  /* 0x15200000989b7fae */ /* 0x0005e2000a92184a */
[----:B------:R-:W-:-:S02]  /*71c0*/  ISETP.NE.U32.AND P4, PT, R8, RZ, PT ;  /* 0x000000ff0800720c */ /* 0x000fc40003f85070 */
[----:B------:R-:W-:Y:S01]  /*71d0*/  SEL R8, R74, RZ, P1 ;  /* 0x000000ff4a087207 */ /* 0x000fe20000800000 */
[----:B------:R2:W-:Y:S01]  /*71e0*/  LDGSTS.E [R155+0x15600], [R220.64], P3 ;  /* 0x15600000dc9b7fae */ /* 0x0005e2000992184a */
[----:B------:R-:W-:Y:S02]  /*71f0*/  ISETP.NE.U32.AND P3, PT, R75, RZ, PT ;  /* 0x000000ff4b00720c */ /* 0x000fe40003f65070 */
[----:B------:R-:W-:Y:S01]  /*7200*/  ISETP.NE.U32.AND P5, PT, R8, RZ, PT ;  /* 0x000000ff0800720c */ /* 0x000fe20003fa5070 */
[----:B------:R2:W-:Y:S04]  /*7210*/  LDGSTS.E [R155+0x15a00], [R32.64], P2 ;  /* 0x15a00000209b7fae */ /* 0x0005e8000912184a */
[----:B------:R2:W-:Y:S01]  /*7220*/  LDGSTS.E [R155+0x15e00], [R36.64], P0 ;  /* 0x15e00000249b7fae */ /* 0x0005e2000812184a */
[----:B----4-:R-:W-:-:S03]  /*7230*/  LOP3.LUT R154, R154, 0x3f, RZ, 0xc0, !PT ;  /* 0x0000003f9a9a7812 */ /* 0x010fc600078ec0ff */
[----:B------:R2:W-:Y:S04]  /*7240*/  LDGSTS.E [R155+0x16200], [R40.64], P4 ;  /* 0x16200000289b7fae */ /* 0x0005e8000a12184a */
[----:B------:R2:W-:Y:S01]  /*7250*/  LDGSTS.E [R155+0x16600], [R44.64], P5 ;  /* 0x166000002c9b7fae */ /* 0x0005e2000a92184a */
[----:B------:R-:W-:-:S03]  /*7260*/  SEL R30, RZ, 0x4, P6 ;  /* 0x00000004ff1e7807 */ /* 0x000fc60003000000 */
[----:B------:R2:W-:Y:S01]  /*7270*/  LDGSTS.E [R155+0x16a00], [R48.64], P3 ;  /* 0x16a00000309b7fae */ /* 0x0005e2000992184a */
[----:B------:R-:W-:Y:S02]  /*7280*/  ISETP.GE.AND P3, PT, R154, UR4, PT ;  /* 0x000000049a007c0c */ /* 0x000fe4000bf66270 */
[----:B------:R-:W-:Y:S02]  /*7290*/  SEL R70, R70, RZ, P1 ;  /* 0x000000ff46467207 */ /* 0x000fe40000800000 */
[----:B------:R-:W-:Y:S02]  /*72a0*/  SEL R35, R35, RZ, P1 ;  /* 0x000000ff23237207 */ /* 0x000fe40000800000 */
[----:B------:R-:W-:Y:S02]  /*72b0*/  SEL R34, R34, RZ, P1 ;  /* 0x000000ff22227207 */ /* 0x000fe40000800000 */
[----:B------:R-:W-:Y:S02]  /*72c0*/  SEL R8, RZ, 0x4, P3 ;  /* 0x00000004ff087807 */ /* 0x000fe40001800000 */
[----:B------:R-:W-:-:S02]  /*72d0*/  SEL R31, R31, RZ, P1 ;  /* 0x000000ff1f1f7207 */ /* 0x000fc40000800000 */
[----:B------:R-:W-:Y:S02]  /*72e0*/  ISETP.NE.U32.AND P2, PT, R70, RZ, PT ;  /* 0x000000ff4600720c */ /* 0x000fe40003f45070 */
[----:B------:R-:W-:Y:S02]  /*72f0*/  SEL R30, R30, RZ, P1 ;  /* 0x000000ff1e1e7207 */ /* 0x000fe40000800000 */
[----:B------:R-:W-:Y:S02]  /*7300*/  ISETP.NE.U32.AND P0, PT, R35, RZ, PT ;  /* 0x000000ff2300720c */ /* 0x000fe40003f05070 */
[----:B------:R-:W-:Y:S02]  /*7310*/  ISETP.NE.U32.AND P4, PT, R34, RZ, PT ;  /* 0x000000ff2200720c */ /* 0x000fe40003f85070 */
[----:B------:R-:W-:Y:S02]  /*7320*/  SEL R8, R8, RZ, P1 ;  /* 0x000000ff08087207 */ /* 0x000fe40000800000 */
[----:B------:R-:W-:-:S02]  /*7330*/  ISETP.NE.U32.AND P5, PT, R31, RZ, PT ;  /* 0x000000ff1f00720c */ /* 0x000fc40003fa5070 */
[----:B------:R-:W-:Y:S01]  /*7340*/  ISETP.NE.U32.AND P3, PT, R30, RZ, PT ;  /* 0x000000ff1e00720c */ /* 0x000fe20003f65070 */
[----:B------:R-:W-:Y:S01]  /*7350*/  IMAD.MOV.U32 R31, RZ, RZ, c[0x0][0x18c] ;  /* 0x00006300ff1f7624 */ /* 0x000fe200078e00ff */
[----:B------:R-:W-:Y:S01]  /*7360*/  ISETP.NE.U32.AND P1, PT, R8, RZ, PT ;  /* 0x000000ff0800720c */ /* 0x000fe20003f25070 */
[----:B------:R2:W-:Y:S02]  /*7370*/  LDGSTS.E [R155+0x16e00], [R52.64], P2 ;  /* 0x16e00000349b7fae */ /* 0x0005e4000912184a */
[----:B------:R-:W-:Y:S02]  /*7380*/  IMAD.SHL.U32 R31, R31, 0x40, RZ ;  /* 0x000000401f1f7824 */ /* 0x000fe400078e00ff */
[----:B------:R2:W-:Y:S02]  /*7390*/  LDGSTS.E [R155+0x17200], [R56.64], P0 ;  /* 0x17200000389b7fae */ /* 0x0005e4000812184a */
[C---:B------:R-:W-:Y:S02]  /*73a0*/  IMAD.WIDE R88, R31.reuse, 0x4, R88 ;  /* 0x000000041f587825 */ /* 0x040fe400078e0258 */
[----:B------:R2:W-:Y:S02]  /*73b0*/  LDGSTS.E [R155+0x17600], [R60.64], P4 ;  /* 0x176000003c9b7fae */ /* 0x0005e4000a12184a */
[----:B------:R-:W-:-:S02]  /*73c0*/  IMAD.WIDE R96, R31, 0x4, R96 ;  /* 0x000000041f607825 */ /* 0x000fc400078e0260 */
[----:B------:R2:W-:Y:S02]  /*73d0*/  LDGSTS.E [R155+0x17a00], [R64.64], P5 ;  /* 0x17a00000409b7fae */ /* 0x0005e4000a92184a */
[C---:B------:R-:W-:Y:S02]  /*73e0*/  IMAD.WIDE R104, R31.reuse, 0x4, R104 ;  /* 0x000000041f687825 */ /* 0x040fe400078e0268 */
[----:B------:R2:W-:Y:S02]  /*73f0*/  LDGSTS.E [R155+0x17e00], [R68.64], P3 ;  /* 0x17e00000449b7fae */ /* 0x0005e4000992184a */
[C---:B------:R-:W-:Y:S02]  /*7400*/  IMAD.WIDE R112, R31.reuse, 0x4, R112 ;  /* 0x000000041f707825 */ /* 0x040fe400078e0270 */
[----:B------:R-:W0:Y:S02]  /*7410*/  LDGDEPBAR ;  /* 0x00000000000079af */ /* 0x000e240000000000 */
[----:B------:R-:W-:-:S02]  /*7420*/  IMAD.WIDE R120, R31, 0x4, R120 ;  /* 0x000000041f787825 */ /* 0x000fc400078e0278 */
[----:B------:R3:W-:Y:S02]  /*7430*/  LDGSTS.E [R2+0x8000], [R88.64], P1 ;  /* 0x0800000058027fae */ /* 0x0007e4000892184a */
[C---:B------:R-:W-:Y:S02]  /*7440*/  IMAD.WIDE R128, R31.reuse, 0x4, R128 ;  /* 0x000000041f807825 */ /* 0x040fe400078e0280 */
        /* <DEDUP_REMOVED lines=17> */
[C---:B------:R-:W-:Y:S01]  /*7560*/  IMAD.WIDE R204, R31.reuse, 0x4, R204 ;  /* 0x000000041fcc7825 */ /* 0x040fe200078e02cc */
[----:B------:R-:W-:Y:S01]  /*7570*/  LOP3.LUT R39, R2, 0x20, RZ, 0x3c, !PT ;  /* 0x0000002002277812 */ /* 0x000fe200078e3cff */
        /* <DEDUP_REMOVED lines=31> */
[C---:B------:R-:W-:Y:S01]  /*7770*/  IMAD.WIDE R206, R31.reuse, 0x4, R206 ;  /* 0x000000041fce7825 */ /* 0x040fe200078e02ce */
[----:B--2---:R-:W-:Y:S01]  /*7780*/  LOP3.LUT R155, R2, 0x40, RZ, 0x3c, !PT ;  /* 0x00000040029b7812 */ /* 0x004fe200078e3cff */
        /* <DEDUP_REMOVED lines=34> */
[----:B------:R2:W-:Y:S04]  /*79b0*/  LDGSTS.E [R155+0xdc00], [R184.64], P1 ;  /* 0x0dc00000b89b7fae */ /* 0x0005e8000892184a */
[----:B------:R-:W2:Y:S04]  /*79c0*/  S2R R3, SR_TID.X ;  /* 0x0000000000037919 */ /* 0x000ea80000002100 */
[----:B------:R2:W-:Y:S01]  /*79d0*/  LDGSTS.E [R155+0xe400], [R192.64], P1 ;  /* 0x0e400000c09b7fae */ /* 0x0005e2000892184a */
[----:B------:R-:W-:-:S03]  /*79e0*/  IMAD.WIDE R94, R31, 0x4, R94 ;  /* 0x000000041f5e7825 */ /* 0x000fc600078e025e */
[----:B------:R2:W-:Y:S01]  /*79f0*/  LDGSTS.E [R155+0xec00], [R200.64], P1 ;  /* 0x0ec00000c89b7fae */ /* 0x0005e2000892184a */
[----:B----4-:R-:W-:-:S03]  /*7a00*/  LOP3.LUT R39, R2, 0x60, RZ, 0x3c, !PT ;  /* 0x0000006002277812 */ /* 0x010fc600078e3cff */
[----:B------:R2:W-:Y:S01]  /*7a10*/  LDGSTS.E [R155+0xf400], [R208.64], P1 ;  /* 0x0f400000d09b7fae */ /* 0x0005e2000892184a */
[----:B------:R-:W-:-:S03]  /*7a20*/  IMAD.WIDE R102, R31, 0x4, R102 ;  /* 0x000000041f667825 */ /* 0x000fc600078e0266 */
[----:B------:R2:W-:Y:S01]  /*7a30*/  LDGSTS.E [R155+0xfc00], [R216.64], P1 ;  /* 0x0fc00000d89b7fae */ /* 0x0005e2000892184a */
[----:B------:R-:W-:-:S03]  /*7a40*/  IMAD.WIDE R110, R31, 0x4, R110 ;  /* 0x000000041f6e7825 */ /* 0x000fc600078e026e */
[----:B-1----:R-:W1:Y:S01]  /*7a50*/  S2R R59, SR_TID.X ;  /* 0x00000000003b7919 */ /* 0x002e620000002100 */
[----:B------:R-:W-:-:S03]  /*7a60*/  IMAD.WIDE R118, R31, 0x4, R118 ;  /* 0x000000041f767825 */ /* 0x000fc600078e0276 */
[----:B------:R3:W-:Y:S01]  /*7a70*/  LDGSTS.E [R39+0x8600], [R94.64], P1 ;  /* 0x086000005e277fae */ /* 0x0007e2000892184a */
[----:B--2---:R-:W-:-:S03]  /*7a80*/  IMAD.MOV.U32 R155, RZ, RZ, 0x3f ;  /* 0x0000003fff9b7424 */ /* 0x004fc600078e00ff */
[----:B------:R3:W-:Y:S01]  /*7a90*/  LDGSTS.E [R39+0x8e00], [R102.64], P1 ;  /* 0x08e0000066277fae */ /* 0x0007e2000892184a */
[----:B------:R-:W-:Y:S01]  /*7aa0*/  IMAD.WIDE R126, R31, 0x4, R126 ;  /* 0x000000041f7e7825 */ /* 0x000fe200078e027e */
[----:B------:R-:W-:-:S03]  /*7ab0*/  IADD3 R155, R155, c[0x0][0x180], RZ ;  /* 0x000060009b9b7a10 */ /* 0x000fc60007ffe0ff */
[C---:B------:R-:W-:Y:S01]  /*7ac0*/  IMAD.WIDE R134, R31.reuse, 0x4, R134 ;  /* 0x000000041f867825 */ /* 0x040fe200078e0286 */
[----:B------:R3:W-:Y:S03]  /*7ad0*/  LDGSTS.E [R39+0x9600], [R110.64], P1 ;  /* 0x096000006e277fae */ /* 0x0007e6000892184a */
[----:B------:R-:W-:Y:S01]  /*7ae0*/  IMAD.WIDE R142, R31, 0x4, R142 ;  /* 0x000000041f8e7825 */ /* 0x000fe200078e028e */
[----:B------:R3:W-:Y:S01]  /*7af0*/  LDGSTS.E [R39+0x9e00], [R118.64], P1 ;  /* 0x09e0000076277fae */ /* 0x0007e2000892184a */
[----:B------:R-:W-:Y:S02]  /*7b00*/  ISETP.GT.AND P6, PT, R155, 0x3f, PT ;  /* 0x0000003f9b00780c */ /* 0x000fe40003fc4270 */
[C---:B------:R-:W-:Y:S01]  /*7b10*/  IMAD.WIDE R150, R31.reuse, 0x4, R150 ;  /* 0x000000041f967825 */ /* 0x040fe200078e0296 */
[----:B------:R3:W-:Y:S03]  /*7b20*/  LDGSTS.E [R39+0xa600], [R126.64], P1 ;  /* 0x0a6000007e277fae */ /* 0x0007e6000892184a */
        /* <DEDUP_REMOVED lines=14> */
[----:B------:R-:W-:Y:S01]  /*7c10*/  IMAD.WIDE R218, R31, 0x4, R218 ;  /* 0x000000041fda7825 */ /* 0x000fe200078e02da */
[----:B------:R3:W-:Y:S01]  /*7c20*/  LDGSTS.E [R39+0xe600], [R194.64], P1 ;  /* 0x0e600000c2277fae */ /* 0x0007e2000892184a */
[----:B------:R-:W-:-:S03]  /*7c30*/  SHF.R.U32.HI R3, RZ, 0x6, R3 ;  /* 0x00000006ff037819 */ /* 0x000fc60000011603 */
[----:B------:R3:W-:Y:S04]  /*7c40*/  LDGSTS.E [R39+0xee00], [R202.64], P1 ;  /* 0x0ee00000ca277fae */ /* 0x0007e8000892184a */
[----:B------:R3:W-:Y:S04]  /*7c50*/  LDGSTS.E [R39+0xf600], [R210.64], P1 ;  /* 0x0f600000d2277fae */ /* 0x0007e8000892184a */
[----:B------:R3:W-:Y:S01]  /*7c60*/  LDGSTS.E [R39+0xfe00], [R218.64], P1 ;  /* 0x0fe00000da277fae */ /* 0x0007e2000892184a */
[----:B------:R-:W-:-:S03]  /*7c70*/  SGXT.U32 R3, R3, 0x1 ;  /* 0x000000010303781a */ /* 0x000fc60000000000 */
[----:B------:R-:W0:Y:S01]  /*7c80*/  LDGDEPBAR ;  /* 0x00000000000079af */ /* 0x000e220000000000 */
[----:B------:R-:W-:Y:S05]  /*7c90*/  @P6 BRA `(.L_x_0) ;  /* 0x0000024000006947 */ /* 0x000fea0003800000 */
[----:B-1-3--:R-:W-:Y:S01]  /*7ca0*/  IMAD.SHL.U32 R0, R59, 0x40, RZ ;  /* 0x000000403b007824 */ /* 0x00afe200078e00ff */
[----:B------:R-:W-:Y:S01]  /*7cb0*/  CS2R R76, SRZ ;  /* 0x00000000004c7805 */ /* 0x000fe2000001ff00 */
[----:B------:R-:W-:Y:S01]  /*7cc0*/  CS2R R78, SRZ ;  /* 0x00000000004e7805 */ /* 0x000fe2000001ff00 */
[----:B------:R-:W-:Y:S01]  /*7cd0*/  CS2R R68, SRZ ;  /* 0x0000000000447805 */ /* 0x000fe2000001ff00 */
[----:B------:R-:W-:Y:S01]  /*7ce0*/  CS2R R70, SRZ ;  /* 0x0000000000467805 */ /* 0x000fe2000001ff00 */
[----:B------:R-:W-:Y:S01]  /*7cf0*/  LOP3.LUT R0, R0, 0x1800, RZ, 0xc0, !PT ;  /* 0x0000180000007812 */ /* 0x000fe200078ec0ff */
[----:B------:R-:W-:Y:S01]  /*7d00*/  CS2R R80, SRZ ;  /* 0x0000000000507805 */ /* 0x000fe2000001ff00 */
[----:B------:R-:W-:Y:S01]  /*7d10*/  CS2R R82, SRZ ;  /* 0x0000000000527805 */ /* 0x000fe2000001ff00 */
[----:B------:R-:W-:Y:S01]  /*7d20*/  CS2R R120, SRZ ;  /* 0x0000000000787805 */ /* 0x000fe2000001ff00 */
[----:B------:R-:W-:Y:S01]  /*7d30*/  CS2R R122, SRZ ;  /* 0x00000000007a7805 */ /* 0x000fe2000001ff00 */
[----:B------:R1:W-:Y:S01]  /*7d40*/  STL [R1], R0 ;  /* 0x0000000001007387 */ /* 0x0003e20000100800 */
[----:B------:R-:W-:Y:S01]  /*7d50*/  CS2R R72, SRZ ;  /* 0x0000000000487805 */ /* 0x000fe2000001ff00 */
        /* <DEDUP_REMOVED lines=23> */
[----:B------:R-:W-:Y:S05]  /*7ed0*/  BRA `(.L_x_1) ;  /* 0x00005ab000007947 */ /* 0x000fea0003800000 */
.L_x_0:
[----:B-1----:R-:W2:Y:S04]  /*7ee0*/  LDL.LU R85, [R1+0x44] ;  /* 0x0000440001557983 */ /* 0x002ea80000300800 */
[----:B------:R-:W4:Y:S04]  /*7ef0*/  LDL R84, [R1+0x84] ;  /* 0x0000840001547983 */ /* 0x000f280000100800 */
[----:B---3--:R-:W3:Y:S04]  /*7f00*/  LDL.LU R61, [R1+0x50] ;  /* 0x00005000013d7983 */ /* 0x008ee80000300800 */
[----:B------:R-:W3:Y:S04]  /*7f10*/  LDL.LU R60, [R1+0x4c] ;  /* 0x00004c00013c7983 */ /* 0x000ee80000300800 */
[----:B------:R-:W3:Y:S04]  /*7f20*/  LDL.LU R58, [R1+0x48] ;  /* 0x00004800013a7983 */ /* 0x000ee80000300800 */
[----:B------:R-:W3:Y:S04]  /*7f30*/  LDL R57, [R1+0x88] ;  /* 0x0000880001397983 */ /* 0x000ee80000100800 */
[----:B------:R-:W3:Y:S04]  /*7f40*/  LDL.LU R56, [R1+0x3c] ;  /* 0x00003c0001387983 */ /* 0x000ee80000300800 */
[----:B------:R-:W3:Y:S04]  /*7f50*/  LDL.LU R39, [R1+0x38] ;  /* 0x0000380001277983 */ /* 0x000ee80000300800 */
[----:B------:R-:W3:Y:S04]  /*7f60*/  LDL.LU R36, [R1+0x34] ;  /* 0x0000340001247983 */ /* 0x000ee80000300800 */
[----:B------:R-:W3:Y:S01]  /*7f70*/  LDL.LU R38, [R1+0x30] ;  /* 0x0000300001267983 */ /* 0x000ee20000300800 */
[----:B------:R-:W-:-:S03]  /*7f80*/  IMAD R30, R3, c[0x0][0x188], RZ ;  /* 0x00006200031e7a24 */ /* 0x000fc600078e02ff */
[----:B------:R-:W3:Y:S01]  /*7f90*/  LDL.LU R37, [R1+0x2c] ;  /* 0x00002c0001257983 */ /* 0x000ee20000300800 */
[----:B------:R-:W-:Y:S01]  /*7fa0*/  IMAD R63, R3, c[0x0][0x188], RZ ;  /* 0x00006200033f7a24 */ /* 0x000fe200078e02ff */
[----:B------:R-:W-:Y:S01]  /*7fb0*/  SHF.R.S32.HI R8, RZ, 0x1f, R30 ;  /* 0x0000001fff087819 */ /* 0x000fe2000001141e */
[----:B------:R-:W-:Y:S01]  /*7fc0*/  IMAD.MOV.U32 R62, RZ, RZ, c[0x0][0x188] ;  /* 0x00006200ff3e7624 */ /* 0x000fe200078e00ff */
[----:B------:R-:W-:Y:S01]  /*7fd0*/  SHF.R.S32.HI R45, RZ, 0x1f, R31 ;  /* 0x0000001fff2d7819 */ /* 0x000fe2000001141f */
[----:B------:R-:W-:Y:S01]  /*7fe0*/  IMAD.U32 R43, RZ, RZ, UR5 ;  /* 0x00000005ff2b7e24 */ /* 0x000fe2000f8e00ff */
[----:B------:R-:W-:Y:S01]  /*7ff0*/  SHF.L.U64.HI R32, R30, 0x2, R8 ;  /* 0x000000021e207819 */ /* 0x000fe20000010208 */
[----:B------:R-:W-:Y:S01]  /*8000*/  IMAD R62, R62, 0x2, R63 ;  /* 0x000000023e3e7824 */ /* 0x000fe200078e023f */
[C---:B------:R-:W-:Y:S01]  /*8010*/  SHF.L.U64.HI R42, R31.reuse, 0x3, R45 ;  /* 0x000000031f2a7819 */ /* 0x040fe2000001022d */
[----:B------:R-:W-:Y:S01]  /*8020*/  IMAD.SHL.U32 R46, R31, 0x8, RZ ;  /* 0x000000081f2e7824 */ /* 0x000fe200078e00ff */
[----:B------:R-:W-:Y:S01]  /*8030*/  SHF.R.S32.HI R41, RZ, 0x1f, R155 ;  /* 0x0000001fff297819 */ /* 0x000fe2000001149b */
[----:B------:R1:W-:Y:S01]  /*8040*/  STL [R1+0x58], R32 ;  /* 0x0000582001007387 */ /* 0x0003e20000100800 */
[----:B------:R-:W-:-:S02]  /*8050*/  SHF.R.S32.HI R8, RZ, 0x1f, R62 ;  /* 0x0000001fff087819 */ /* 0x000fc4000001143e */
[----:B------:R-:W-:Y:S02]  /*8060*/  SHF.R.S32.HI R47, RZ, 0x1f, R250 ;  /* 0x0000001fff2f7819 */ /* 0x000fe400000114fa */
[----:B------:R-:W-:Y:S02]  /*8070*/  SHF.L.U64.HI R34, R62, 0x2, R8 ;  /* 0x000000023e227819 */ /* 0x000fe40000010208 */
[----:B------:R-:W-:Y:S02]  /*8080*/  SHF.R.S32.HI R51, RZ, 0x1f, R246 ;  /* 0x0000001fff337819 */ /* 0x000fe400000114f6 */
[----:B------:R-:W-:Y:S01]  /*8090*/  SHF.R.S32.HI R49, RZ, 0x1f, R244 ;  /* 0x0000001fff317819 */ /* 0x000fe200000114f4 */
[----:B------:R-:W-:Y:S01]  /*80a0*/  STL [R1+0x54], R34 ;  /* 0x0000542201007387 */ /* 0x000fe20000100800 */
[----:B------:R-:W-:Y:S02]  /*80b0*/  SHF.R.S32.HI R128, RZ, 0x1f, R241 ;  /* 0x0000001fff807819 */ /* 0x000fe400000114f1 */
[----:B------:R-:W-:-:S02]  /*80c0*/  SHF.R.S32.HI R136, RZ, 0x1f, R239 ;  /* 0x0000001fff887819 */ /* 0x000fc400000114ef */
[----:B------:R-:W-:Y:S02]  /*80d0*/  SHF.R.S32.HI R140, RZ, 0x1f, R237 ;  /* 0x0000001fff8c7819 */ /* 0x000fe400000114ed */
[----:B------:R-:W-:Y:S02]  /*80e0*/  SHF.R.S32.HI R144, RZ, 0x1f, R235 ;  /* 0x0000001fff907819 */ /* 0x000fe400000114eb */
[----:B------:R-:W-:Y:S02]  /*80f0*/  SHF.R.S32.HI R148, RZ, 0x1f, R233 ;  /* 0x0000001fff947819 */ /* 0x000fe400000114e9 */
[----:B------:R-:W-:Y:S02]  /*8100*/  LEA.HI R41, R41, R155, RZ, 0x6 ;  /* 0x0000009b29297211 */ /* 0x000fe400078f30ff */
[----:B--2---:R-:W-:-:S04]  /*8110*/  SHF.R.S32.HI R44, RZ, 0x1f, R85 ;  /* 0x0000001fff2c7819 */ /* 0x004fc80000011455 */
[----:B------:R-:W-:Y:S02]  /*8120*/  SHF.L.U64.HI R44, R85, 0x2, R44 ;  /* 0x00000002552c7819 */ /* 0x000fe4000001022c */
[----:B----4-:R-:W-:Y:S02]  /*8130*/  LEA R43, P0, R43, R84, 0x3 ;  /* 0x000000542b2b7211 */ /* 0x010fe400078018ff */
[----:B---3--:R-:W-:Y:S02]  /*8140*/  SHF.R.S32.HI R30, RZ, 0x1f, R61 ;  /* 0x0000001fff1e7819 */ /* 0x008fe4000001143d */
[----:B-1----:R-:W-:Y:S02]  /*8150*/  SHF.R.S32.HI R32, RZ, 0x1f, R60 ;  /* 0x0000001fff207819 */ /* 0x002fe4000001143c */
[----:B------:R-:W-:Y:S02]  /*8160*/  SHF.L.U64.HI R8, R61, 0x2, R30 ;  /* 0x000000023d087819 */ /* 0x000fe4000001021e */
[----:B------:R-:W-:-:S02]  /*8170*/  SHF.R.S32.HI R33, RZ, 0x1f, R58 ;  /* 0x0000001fff217819 */ /* 0x000fc4000001143a */
[----:B------:R-:W-:Y:S01]  /*8180*/  SHF.L.U64.HI R30, R60, 0x2, R32 ;  /* 0x000000023c1e7819 */ /* 0x000fe20000010220 */
[----:B------:R1:W-:Y:S01]  /*8190*/  STL [R1+0x50], R8 ;  /* 0x0000500801007387 */ /* 0x0003e20000100800 */
[----:B------:R-:W-:-:S03]  /*81a0*/  SHF.L.U64.HI R32, R58, 0x2, R33 ;  /* 0x000000023a207819 */ /* 0x000fc60000010221 */
[----:B------:R2:W-:Y:S04]  /*81b0*/  STL [R1+0x4c], R30 ;  /* 0x00004c1e01007387 */ /* 0x0005e80000100800 */
[----:B------:R3:W-:Y:S01]  /*81c0*/  STL [R1+0x48], R32 ;  /* 0x0000482001007387 */ /* 0x0007e20000100800 */
[----:B-1----:R-:W-:Y:S02]  /*81d0*/  SHF.R.S32.HI R8, RZ, 0x1f, R57 ;  /* 0x0000001fff087819 */ /* 0x002fe40000011439 */
[----:B------:R-:W-:Y:S02]  /*81e0*/  SHF.R.S32.HI R33, RZ, 0x1f, R36 ;  /* 0x0000001fff217819 */ /* 0x000fe40000011424 */
[----:B--2---:R-:W-:Y:S02]  /*81f0*/  SHF.R.S32.HI R30, RZ, 0x1f, R56 ;  /* 0x0000001fff1e7819 */ /* 0x004fe40000011438 */
[----:B------:R-:W-:-:S02]  /*8200*/  SHF.L.U64.HI R35, R57, 0x2, R8 ;  /* 0x0000000239237819 */ /* 0x000fc40000010208 */
[----:B---3--:R-:W-:Y:S02]  /*8210*/  SHF.R.S32.HI R32, RZ, 0x1f, R39 ;  /* 0x0000001fff207819 */ /* 0x008fe40000011427 */
[----:B------:R-:W-:Y:S01]  /*8220*/  SHF.L.U64.HI R34, R56, 0x2, R30 ;  /* 0x0000000238227819 */ /* 0x000fe2000001021e */
[----:B------:R-:W-:Y:S01]  /*8230*/  STL [R1+0x44], R35 ;  /* 0x0000442301007387 */ /* 0x000fe20000100800 */
[----:B------:R-:W-:Y:S02]  /*8240*/  SHF.L.U64.HI R8, R39, 0x2, R32 ;  /* 0x0000000227087819 */ /* 0x000fe40000010220 */
[----:B------:R-:W-:Y:S01]  /*8250*/  SHF.L.U64.HI R30, R36, 0x2, R33 ;  /* 0x00000002241e7819 */ /* 0x000fe20000010221 */
[----:B------:R-:W-:Y:S01]  /*8260*/  STL [R1+0x40], R34 ;  /* 0x0000402201007387 */ /* 0x000fe20000100800 */
[----:B------:R-:W-:Y:S01]  /*8270*/  SHF.R.S32.HI R32, RZ, 0x1f, R245 ;  /* 0x0000001fff207819 */ /* 0x000fe200000114f5 */
[----:B------:R-:W-:Y:S02]  /*8280*/  IMAD R36, R154, c[0x0][0x18c], RZ ;  /* 0x000063009a247a24 */ /* 0x000fe400078e02ff */
[----:B------:R1:W-:Y:S03]  /*8290*/  STL [R1+0x3c], R8 ;  /* 0x00003c0801007387 */ /* 0x0003e60000100800 */
[----:B------:R-:W-:Y:S01]  /*82a0*/  SHF.R.S32.HI R33, RZ, 0x1f, R36 ;  /* 0x0000001fff217819 */ /* 0x000fe20000011424 */
[----:B------:R2:W-:Y:S01]  /*82b0*/  STL [R1+0x38], R30 ;  /* 0x0000381e01007387 */ /* 0x0005e20000100800 */
[----:B-1----:R-:W-:-:S02]  /*82c0*/  SHF.R.S32.HI R8, RZ, 0x1f, R38 ;  /* 0x0000001fff087819 */ /* 0x002fc40000011426 */
[----:B--2---:R-:W-:Y:S02]  /*82d0*/  SHF.R.S32.HI R30, RZ, 0x1f, R37 ;  /* 0x0000001fff1e7819 */ /* 0x004fe40000011425 */
[----:B------:R-:W-:Y:S02]  /*82e0*/  SHF.L.U64.HI R8, R38, 0x2, R8 ;  /* 0x0000000226087819 */ /* 0x000fe40000010208 */
[----:B------:R-:W-:Y:S02]  /*82f0*/  SHF.L.U64.HI R34, R37, 0x2, R30 ;  /* 0x0000000225227819 */ /* 0x000fe4000001021e */
[----:B------:R-:W-:Y:S01]  /*8300*/  SHF.L.U64.HI R30, R245, 0x2, R32 ;  /* 0x00000002f51e7819 */ /* 0x000fe20000010220 */
[----:B------:R1:W-:Y:S01]  /*8310*/  STL [R1+0x34], R8 ;  /* 0x0000340801007387 */ /* 0x0003e20000100800 */
[----:B------:R-:W-:Y:S02]  /*8320*/  LOP3.LUT R245, R59, 0x3, RZ, 0xc0, !PT ;  /* 0x000000033bf57812 */ /* 0x000fe400078ec0ff */
[----:B------:R-:W-:Y:S01]  /*8330*/  SHF.R.S32.HI R32, RZ, 0x1f, R251 ;  /* 0x0000001fff207819 */ /* 0x000fe200000114fb */
[----:B------:R-:W-:Y:S01]  /*8340*/  STL [R1+0x30], R34 ;  /* 0x0000302201007387 */ /* 0x000fe20000100800 */
[----:B------:R-:W-:-:S03]  /*8350*/  LEA R38, P1, R252, R46, 0x2 ;  /* 0x0000002efc267211 */ /* 0x000fc600078210ff */
[----:B------:R2:W-:Y:S01]  /*8360*/  STL [R1+0x2c], R30 ;  /* 0x00002c1e01007387 */ /* 0x0005e20000100800 */
[----:B-1----:R-:W-:-:S03]  /*8370*/  SHF.L.U64.HI R8, R36, 0x2, R33 ;  /* 0x0000000224087819 */ /* 0x002fc60000010221 */
[----:B------:R-:W3:Y:S01]  /*8380*/  LDL.LU R87, [R1] ;  /* 0x0000000001577983 */ /* 0x000ee20000300800 */
[----:B------:R-:W-:Y:S02]  /*8390*/  SHF.R.S32.HI R33, RZ, 0x1f, R252 ;  /* 0x0000001fff217819 */ /* 0x000fe400000114fc */
[----:B------:R-:W-:Y:S01]  /*83a0*/  LEA R36, P2, R251, R46, 0x2 ;  /* 0x0000002efb247211 */ /* 0x000fe200078410ff */
[----:B------:R-:W4:Y:S01]  /*83b0*/  LDL R85, [R1+0x8] ;  /* 0x0000080001557983 */ /* 0x000f220000100800 */
[----:B--2---:R-:W-:-:S03]  /*83c0*/  LOP3.LUT R30, R59, 0x1c, RZ, 0xc0, !PT ;  /* 0x0000001c3b1e7812 */ /* 0x004fc600078ec0ff */
[----:B------:R-:W2:Y:S04]  /*83d0*/  LDL R86, [R1+0x4] ;  /* 0x0000040001567983 */ /* 0x000ea80000100800 */
[----:B------:R-:W2:Y:S04]  /*83e0*/  LDL R61, [R1+0x18] ;  /* 0x00001800013d7983 */ /* 0x000ea80000100800 */
[----:B------:R-:W2:Y:S04]  /*83f0*/  LDL R84, [R1+0xc] ;  /* 0x00000c0001547983 */ /* 0x000ea80000100800 */
[----:B------:R-:W2:Y:S04]  /*8400*/  LDL R63, [R1+0x10] ;  /* 0x00001000013f7983 */ /* 0x000ea80000100800 */
[----:B------:R-:W2:Y:S04]  /*8410*/  LDL R62, [R1+0x14] ;  /* 0x00001400013e7983 */ /* 0x000ea80000100800 */
[----:B------:R-:W2:Y:S04]  /*8420*/  LDL R56, [R1+0x28] ;  /* 0x0000280001387983 */ /* 0x000ea80000100800 */
[----:B------:R-:W2:Y:S04]  /*8430*/  LDL R60, [R1+0x1c] ;  /* 0x00001c00013c7983 */ /* 0x000ea80000100800 */
[----:B------:R-:W2:Y:S04]  /*8440*/  LDL R58, [R1+0x20] ;  /* 0x00002000013a7983 */ /* 0x000ea80000100800 */
[----:B------:R-:W2:Y:S01]  /*8450*/  LDL R57, [R1+0x24] ;  /* 0x0000240001397983 */ /* 0x000ea20000100800 */
[----:B------:R-:W-:Y:S01]  /*8460*/  IMAD R245, R245, 0x120, R30 ;  /* 0x00000120f5f57824 */ /* 0x000fe200078e021e */
[----:B------:R-:W-:-:S02]  /*8470*/  LEA.HI.X R252, R252, R42, R33, 0x2, P1 ;  /* 0x0000002afcfc7211 */ /* 0x000fc400008f1421 */
[----:B------:R-:W-:Y:S02]  /*8480*/  LEA.HI.X R251, R251, R42, R32, 0x2, P2 ;  /* 0x0000002afbfb7211 */ /* 0x000fe400010f1420 */
[----:B------:R-:W-:Y:S02]  /*8490*/  SHF.R.S32.HI R32, RZ, 0x1f, R249 ;  /* 0x0000001fff207819 */ /* 0x000fe400000114f9 */
[----:B------:R-:W-:Y:S02]  /*84a0*/  SHF.R.S32.HI R35, RZ, 0x1f, R248 ;  /* 0x0000001fff237819 */ /* 0x000fe400000114f8 */
[----:B------:R-:W-:Y:S02]  /*84b0*/  SHF.R.S32.HI R30, RZ, 0x1f, R247 ;  /* 0x0000001fff1e7819 */ /* 0x000fe400000114f7 */
[-C--:B------:R-:W-:Y:S02]  /*84c0*/  LEA R39, P1, R250, R46.reuse, 0x2 ;  /* 0x0000002efa277211 */ /* 0x080fe400078210ff */
[----:B------:R-:W-:-:S02]  /*84d0*/  LEA R37, P2, R249, R46, 0x2 ;  /* 0x0000002ef9257211 */ /* 0x000fc400078410ff */
[-C--:B------:R-:W-:Y:S02]  /*84e0*/  LEA R34, P3, R248, R46.reuse, 0x2 ;  /* 0x0000002ef8227211 */ /* 0x080fe400078610ff */
[----:B------:R-:W-:Y:S02]  /*84f0*/  LEA R33, P4, R247, R46, 0x2 ;  /* 0x0000002ef7217211 */ /* 0x000fe400078810ff */
[-C--:B------:R-:W-:Y:S02]  /*8500*/  LEA.HI.X R250, R250, R42.reuse, R47, 0x2, P1 ;  /* 0x0000002afafa7211 */ /* 0x080fe400008f142f */
[-C--:B------:R-:W-:Y:S02]  /*8510*/  LEA.HI.X R249, R249, R42.reuse, R32, 0x2, P2 ;  /* 0x0000002af9f97211 */ /* 0x080fe400010f1420 */
[-C--:B------:R-:W-:Y:S02]  /*8520*/  LEA.HI.X R248, R248, R42.reuse, R35, 0x2, P3 ;  /* 0x0000002af8f87211 */ /* 0x080fe400018f1423 */
[----:B------:R-:W-:-:S02]  /*8530*/  LEA.HI.X R247, R247, R42, R30, 0x2, P4 ;  /* 0x0000002af7f77211 */ /* 0x000fc400020f141e */
[----:B------:R-:W-:Y:S02]  /*8540*/  SHF.R.S32.HI R47, RZ, 0x1f, R243 ;  /* 0x0000001fff2f7819 */ /* 0x000fe400000114f3 */
[-C--:B------:R-:W-:Y:S02]  /*8550*/  LEA R40, P1, R246, R46.reuse, 0x2 ;  /* 0x0000002ef6287211 */ /* 0x080fe400078210ff */
[-C--:B------:R-:W-:Y:S02]  /*8560*/  LEA R35, P2, R244, R46.reuse, 0x2 ;  /* 0x0000002ef4237211 */ /* 0x080fe400078410ff */
[-C--:B------:R-:W-:Y:S02]  /*8570*/  LEA R32, P3, R243, R46.reuse, 0x2 ;  /* 0x0000002ef3207211 */ /* 0x080fe400078610ff */
[----:B------:R-:W-:Y:S02]  /*8580*/  LEA R129, P4, R241, R46, 0x2 ;  /* 0x0000002ef1817211 */ /* 0x000fe400078810ff */
[----:B------:R-:W-:-:S02]  /*8590*/  LEA.HI.X R30, R246, R42, R51, 0x2, P1 ;  /* 0x0000002af61e7211 */ /* 0x000fc400008f1433 */
[-C--:B------:R-:W-:Y:S02]  /*85a0*/  LEA.HI.X R244, R244, R42.reuse, R49, 0x2, P2 ;  /* 0x0000002af4f47211 */ /* 0x080fe400010f1431 */
[-C--:B------:R-:W-:Y:S02]  /*85b0*/  LEA.HI.X R243, R243, R42.reuse, R47, 0x2, P3 ;  /* 0x0000002af3f37211 */ /* 0x080fe400018f142f */
[----:B------:R-:W-:Y:S02]  /*85c0*/  LEA.HI.X R128, R241, R42, R128, 0x2, P4 ;  /* 0x0000002af1807211 */ /* 0x000fe400020f1480 */
[----:B------:R-:W-:Y:S02]  /*85d0*/  SHF.R.S32.HI R49, RZ, 0x1f, R240 ;  /* 0x0000001fff317819 */ /* 0x000fe400000114f0 */
[----:B------:R-:W-:Y:S02]  /*85e0*/  SHF.R.S32.HI R47, RZ, 0x1f, R238 ;  /* 0x0000001fff2f7819 */ /* 0x000fe400000114ee */
[----:B------:R-:W-:-:S02]  /*85f0*/  LEA R131, P1, R240, R46, 0x2 ;  /* 0x0000002ef0837211 */ /* 0x000fc400078210ff */
[-C--:B------:R-:W-:Y:S02]  /*8600*/  LEA R137, P2, R239, R46.reuse, 0x2 ;  /* 0x0000002eef897211 */ /* 0x080fe400078410ff */
[-C--:B------:R-:W-:Y:S02]  /*8610*/  LEA R139, P3, R238, R46.reuse, 0x2 ;  /* 0x0000002eee8b7211 */ /* 0x080fe400078610ff */
[----:B------:R-:W-:Y:S02]  /*8620*/  LEA R141, P4, R237, R46, 0x2 ;  /* 0x0000002eed8d7211 */ /* 0x000fe400078810ff */
[-C--:B------:R-:W-:Y:S02]  /*8630*/  LEA.HI.X R130, R240, R42.reuse, R49, 0x2, P1 ;  /* 0x0000002af0827211 */ /* 0x080fe400008f1431 */
[-C--:B------:R-:W-:Y:S02]  /*8640*/  LEA.HI.X R136, R239, R42.reuse, R136, 0x2, P2 ;  /* 0x0000002aef887211 */ /* 0x080fe400010f1488 */
[----:B------:R-:W-:-:S02]  /*8650*/  LEA.HI.X R138, R238, R42, R47, 0x2, P3 ;  /* 0x0000002aee8a7211 */ /* 0x000fc400018f142f */
[----:B------:R-:W-:Y:S02]  /*8660*/  LEA.HI.X R140, R237, R42, R140, 0x2, P4 ;  /* 0x0000002aed8c7211 */ /* 0x000fe400020f148c */
[----:B------:R-:W-:Y:S02]  /*8670*/  SHF.R.S32.HI R49, RZ, 0x1f, R236 ;  /* 0x0000001fff317819 */ /* 0x000fe400000114ec */
[----:B------:R-:W-:Y:S02]  /*8680*/  SHF.R.S32.HI R47, RZ, 0x1f, R234 ;  /* 0x0000001fff2f7819 */ /* 0x000fe400000114ea */
[-C--:B------:R-:W-:Y:S02]  /*8690*/  LEA R143, P1, R236, R46.reuse, 0x2 ;  /* 0x0000002eec8f7211 */ /* 0x080fe400078210ff */
[-C--:B------:R-:W-:Y:S02]  /*86a0*/  LEA R145, P2, R235, R46.reuse, 0x2 ;  /* 0x0000002eeb917211 */ /* 0x080fe400078410ff */
[----:B------:R-:W-:-:S02]  /*86b0*/  LEA R147, P3, R234, R46, 0x2 ;  /* 0x0000002eea937211 */ /* 0x000fc400078610ff */
[----:B------:R-:W-:Y:S02]  /*86c0*/  LEA R149, P4, R233, R46, 0x2 ;  /* 0x0000002ee9957211 */ /* 0x000fe400078810ff */
[-C--:B------:R-:W-:Y:S02]  /*86d0*/  LEA.HI.X R142, R236, R42.reuse, R49, 0x2, P1 ;  /* 0x0000002aec8e7211 */ /* 0x080fe400008f1431 */
[-C--:B------:R-:W-:Y:S02]  /*86e0*/  LEA.HI.X R144, R235, R42.reuse, R144, 0x2, P2 ;  /* 0x0000002aeb907211 */ /* 0x080fe400010f1490 */
[-C--:B------:R-:W-:Y:S02]  /*86f0*/  LEA.HI.X R146, R234, R42.reuse, R47, 0x2, P3 ;  /* 0x0000002aea927211 */ /* 0x080fe400018f142f */
[----:B------:R-:W-:Y:S02]  /*8700*/  LEA.HI.X R148, R233, R42, R148, 0x2, P4 ;  /* 0x0000002ae9947211 */ /* 0x000fe400020f1494 */
[----:B------:R-:W-:-:S02]  /*8710*/  SHF.R.S32.HI R49, RZ, 0x1f, R232 ;  /* 0x0000001fff317819 */ /* 0x000fc400000114e8 */
[----:B------:R-:W-:Y:S02]  /*8720*/  SHF.R.S32.HI R152, RZ, 0x1f, R231 ;  /* 0x0000001fff987819 */ /* 0x000fe400000114e7 */
        /* <DEDUP_REMOVED lines=25> */
[-C--:B------:R-:W-:Y:S02]  /*88c0*/  LEA R169, P2, R223, R46.reuse, 0x2 ;  /* 0x0000002edfa97211 */ /* 0x080fe400078410ff */
[-C--:B------:R-:W-:Y:S02]  /*88d0*/  LEA R171, P3, R222, R46.reuse, 0x2 ;  /* 0x0000002edeab7211 */ /* 0x080fe400078610ff */
[----:B------:R-:W-:Y:S02]  /*88e0*/  LEA R173, P4, R29, R46, 0x2 ;  /* 0x0000002e1dad7211 */ /* 0x000fe400078810ff */
[----:B------:R-:W-:-:S02]  /*88f0*/  SHF.R.S32.HI R51, RZ, 0x1f, R224 ;  /* 0x0000001fff337819 */ /* 0x000fc400000114e0 */
[----:B------:R-:W-:Y:S02]  /*8900*/  LEA R167, P1, R224, R46, 0x2 ;  /* 0x0000002ee0a77211 */ /* 0x000fe400078210ff */
[-C--:B------:R-:W-:Y:S02]  /*8910*/  LEA.HI.X R168, R223, R42.reuse, R168, 0x2, P2 ;  /* 0x0000002adfa87211 */ /* 0x080fe400010f14a8 */
[-C--:B------:R-:W-:Y:S02]  /*8920*/  LEA.HI.X R170, R222, R42.reuse, R49, 0x2, P3 ;  /* 0x0000002adeaa7211 */ /* 0x080fe400018f1431 */
[----:B------:R-:W-:Y:S02]  /*8930*/  LEA.HI.X R29, R29, R42, R47, 0x2, P4 ;  /* 0x0000002a1d1d7211 */ /* 0x000fe400020f142f */
[----:B------:R-:W-:Y:S02]  /*8940*/  SHF.R.S32.HI R176, RZ, 0x1f, R27 ;  /* 0x0000001fffb07819 */ /* 0x000fe4000001141b */
[----:B------:R-:W-:-:S02]  /*8950*/  SHF.R.S32.HI R47, RZ, 0x1f, R26 ;  /* 0x0000001fff2f7819 */ /* 0x000fc4000001141a */
[----:B------:R-:W-:Y:S02]  /*8960*/  SHF.R.S32.HI R180, RZ, 0x1f, R25 ;  /* 0x0000001fffb47819 */ /* 0x000fe40000011419 */
[-C--:B------:R-:W-:Y:S02]  /*8970*/  LEA R177, P2, R27, R46.reuse, 0x2 ;  /* 0x0000002e1bb17211 */ /* 0x080fe400078410ff */
[-C--:B------:R-:W-:Y:S02]  /*8980*/  LEA R179, P3, R26, R46.reuse, 0x2 ;  /* 0x0000002e1ab37211 */ /* 0x080fe400078610ff */
[----:B------:R-:W-:Y:S02]  /*8990*/  LEA R181, P4, R25, R46, 0x2 ;  /* 0x0000002e19b57211 */ /* 0x000fe400078810ff */
[----:B------:R-:W-:Y:S02]  /*89a0*/  LEA.HI.X R166, R224, R42, R51, 0x2, P1 ;  /* 0x0000002ae0a67211 */ /* 0x000fe400008f1433 */
        /* <DEDUP_REMOVED lines=19> */
[CC--:B------:R-:W-:Y:S02]  /*8ae0*/  LEA R193, P2, R19.reuse, R46.reuse, 0x2 ;  /* 0x0000002e13c17211 */ /* 0x0c0fe400078410ff */
[----:B------:R-:W-:Y:S02]  /*8af0*/  LEA R195, P3, R18, R46, 0x2 ;  /* 0x0000002e12c37211 */ /* 0x000fe400078610ff */
[----:B------:R-:W-:Y:S02]  /*8b00*/  LEA.HI.X R182, R24, R42, R27, 0x2, P1 ;  /* 0x0000002a18b67211 */ /* 0x000fe400008f141b */
[----:B------:R-:W-:Y:S02]  /*8b10*/  SHF.R.S32.HI R23, RZ, 0x1f, R20 ;  /* 0x0000001fff177819 */ /* 0x000fe40000011414 */
[----:B------:R-:W-:Y:S02]  /*8b20*/  LEA R191, P1, R20, R46, 0x2 ;  /* 0x0000002e14bf7211 */ /* 0x000fe400078210ff */
[----:B------:R-:W-:-:S02]  /*8b30*/  LEA.HI.X R192, R19, R42, R192, 0x2, P2 ;  /* 0x0000002a13c07211 */ /* 0x000fc400010f14c0 */
[----:B------:R-:W-:Y:S02]  /*8b40*/  LEA.HI.X R194, R18, R42, R21, 0x2, P3 ;  /* 0x0000002a12c27211 */ /* 0x000fe400018f1415 */
[----:B------:R-:W-:Y:S02]  /*8b50*/  SHF.R.S32.HI R200, RZ, 0x1f, R15 ;  /* 0x0000001fffc87819 */ /* 0x000fe4000001140f */
[----:B------:R-:W-:Y:S02]  /*8b60*/  SHF.R.S32.HI R202, RZ, 0x1f, R14 ;  /* 0x0000001fffca7819 */ /* 0x000fe4000001140e */
[-C--:B------:R-:W-:Y:S02]  /*8b70*/  LEA R201, P2, R15, R46.reuse, 0x2 ;  /* 0x0000002e0fc97211 */ /* 0x080fe400078410ff */
[----:B------:R-:W-:Y:S02]  /*8b80*/  LEA R203, P3, R14, R46, 0x2 ;  /* 0x0000002e0ecb7211 */ /* 0x000fe400078610ff */
[----:B------:R-:W-:-:S02]  /*8b90*/  SHF.R.S32.HI R196, RZ, 0x1f, R17 ;  /* 0x0000001fffc47819 */ /* 0x000fc40000011411 */
[----:B------:R-:W-:Y:S02]  /*8ba0*/  LEA R197, P4, R17, R46, 0x2 ;  /* 0x0000002e11c57211 */ /* 0x000fe400078810ff */
[----:B------:R-:W-:Y:S02]  /*8bb0*/  LEA.HI.X R190, R20, R42, R23, 0x2, P1 ;  /* 0x0000002a14be7211 */ /* 0x000fe400008f1417 */
[----:B------:R-:W-:Y:S02]  /*8bc0*/  SHF.R.S32.HI R198, RZ, 0x1f, R16 ;  /* 0x0000001fffc67819 */ /* 0x000fe40000011410 */
[----:B------:R-:W-:Y:S02]  /*8bd0*/  LEA R199, P1, R16, R46, 0x2 ;  /* 0x0000002e10c77211 */ /* 0x000fe400078210ff */
[-C--:B------:R-:W-:Y:S02]  /*8be0*/  LEA.HI.X R200, R15, R42.reuse, R200, 0x2, P2 ;  /* 0x0000002a0fc87211 */ /* 0x080fe400010f14c8 */
[----:B------:R-:W-:-:S02]  /*8bf0*/  LEA.HI.X R202, R14, R42, R202, 0x2, P3 ;  /* 0x0000002a0eca7211 */ /* 0x000fc400018f14ca */
[----:B------:R-:W-:Y:S02]  /*8c00*/  SHF.R.S32.HI R208, RZ, 0x1f, R11 ;  /* 0x0000001fffd07819 */ /* 0x000fe4000001140b */
[----:B------:R-:W-:Y:S02]  /*8c10*/  SHF.R.S32.HI R210, RZ, 0x1f, R10 ;  /* 0x0000001fffd27819 */ /* 0x000fe4000001140a */
[-C--:B------:R-:W-:Y:S02]  /*8c20*/  LEA R209, P2, R11, R46.reuse, 0x2 ;  /* 0x0000002e0bd17211 */ /* 0x080fe400078410ff */
[----:B------:R-:W-:Y:S02]  /*8c30*/  LEA R211, P3, R10, R46, 0x2 ;  /* 0x0000002e0ad37211 */ /* 0x000fe400078610ff */
[----:B------:R-:W-:Y:S02]  /*8c40*/  LEA.HI.X R196, R17, R42, R196, 0x2, P4 ;  /* 0x0000002a11c47211 */ /* 0x000fe400020f14c4 */
[----:B------:R-:W-:-:S02]  /*8c50*/  SHF.R.S32.HI R204, RZ, 0x1f, R13 ;  /* 0x0000001fffcc7819 */ /* 0x000fc4000001140d */
[----:B------:R-:W-:Y:S02]  /*8c60*/  LEA R205, P4, R13, R46, 0x2 ;  /* 0x0000002e0dcd7211 */ /* 0x000fe400078810ff */
[----:B------:R-:W-:Y:S02]  /*8c70*/  LEA.HI.X R198, R16, R42, R198, 0x2, P1 ;  /* 0x0000002a10c67211 */ /* 0x000fe400008f14c6 */
[----:B------:R-:W-:Y:S02]  /*8c80*/  SHF.R.S32.HI R206, RZ, 0x1f, R12 ;  /* 0x0000001fffce7819 */ /* 0x000fe4000001140c */
[----:B------:R-:W-:Y:S02]  /*8c90*/  LEA R207, P1, R12, R46, 0x2 ;  /* 0x0000002e0ccf7211 */ /* 0x000fe400078210ff */
[-C--:B------:R-:W-:Y:S02]  /*8ca0*/  LEA.HI.X R208, R11, R42.reuse, R208, 0x2, P2 ;  /* 0x0000002a0bd07211 */ /* 0x080fe400010f14d0 */
[----:B------:R-:W-:-:S02]  /*8cb0*/  LEA.HI.X R210, R10, R42, R210, 0x2, P3 ;  /* 0x0000002a0ad27211 */ /* 0x000fc400018f14d2 */
[----:B-----5:R-:W-:Y:S02]  /*8cc0*/  SHF.R.S32.HI R10, RZ, 0x1f, R6 ;  /* 0x0000001fff0a7819 */ /* 0x020fe40000011406 */
[----:B------:R-:W-:Y:S02]  /*8cd0*/  LEA R217, P2, R6, R46, 0x2 ;  /* 0x0000002e06d97211 */ /* 0x000fe400078410ff */
[----:B------:R-:W-:Y:S02]  /*8ce0*/  LEA.HI.X R204, R13, R42, R204, 0x2, P4 ;  /* 0x0000002a0dcc7211 */ /* 0x000fe400020f14cc */
[----:B------:R-:W-:Y:S02]  /*8cf0*/  SHF.R.S32.HI R212, RZ, 0x1f, R9 ;  /* 0x0000001fffd47819 */ /* 0x000fe40000011409 */
[----:B------:R-:W-:Y:S02]  /*8d00*/  LEA R213, P4, R9, R46, 0x2 ;  /* 0x0000002e09d57211 */ /* 0x000fe400078810ff */
[----:B------:R-:W-:-:S02]  /*8d10*/  LEA.HI.X R206, R12, R42, R206, 0x2, P1 ;  /* 0x0000002a0cce7211 */ /* 0x000fc400008f14ce */
[----:B------:R-:W-:Y:S02]  /*8d20*/  SHF.R.S32.HI R214, RZ, 0x1f, R7 ;  /* 0x0000001fffd67819 */ /* 0x000fe40000011407 */
[----:B------:R-:W-:Y:S02]  /*8d30*/  LEA R215, P1, R7, R46, 0x2 ;  /* 0x0000002e07d77211 */ /* 0x000fe400078210ff */
[----:B------:R-:W-:Y:S01]  /*8d40*/  LEA.HI.X R6, R6, R42, R10, 0x2, P2 ;  /* 0x0000002a06067211 */ /* 0x000fe200010f140a */
[----:B------:R-:W-:Y:S01]  /*8d50*/  USHF.R.S32.HI UR8, URZ, 0x1f, UR5 ;  /* 0x0000001f3f087899 */ /* 0x000fe20008011405 */
[----:B----4-:R-:W-:Y:S02]  /*8d60*/  SHF.R.S32.HI R224, RZ, 0x1f, R85 ;  /* 0x0000001fffe07819 */ /* 0x010fe40000011455 */
[----:B------:R-:W-:Y:S02]  /*8d70*/  LEA R225, P2, R85, R46, 0x2 ;  /* 0x0000002e55e17211 */ /* 0x000fe400078410ff */
[----:B------:R-:W-:-:S02]  /*8d80*/  LEA.HI.X R212, R9, R42, R212, 0x2, P4 ;  /* 0x0000002a09d47211 */ /* 0x000fc400020f14d4 */
[----:B------:R-:W-:Y:S02]  /*8d90*/  SHF.R.S32.HI R9, RZ, 0x1f, R5 ;  /* 0x0000001fff097819 */ /* 0x000fe40000011405 */
[----:B------:R-:W-:Y:S02]  /*8da0*/  LEA R219, P3, R5, R46, 0x2 ;  /* 0x0000002e05db7211 */ /* 0x000fe400078610ff */
[----:B------:R-:W-:Y:S02]  /*8db0*/  LEA.HI.X R214, R7, R42, R214, 0x2, P1 ;  /* 0x0000002a07d67211 */ /* 0x000fe400008f14d6 */
[----:B---3--:R-:W-:Y:S02]  /*8dc0*/  SHF.R.S32.HI R220, RZ, 0x1f, R87 ;  /* 0x0000001fffdc7819 */ /* 0x008fe40000011457 */
[----:B------:R-:W-:Y:S02]  /*8dd0*/  LEA R221, P4, R87, R46, 0x2 ;  /* 0x0000002e57dd7211 */ /* 0x000fe400078810ff */
[----:B--2---:R-:W-:-:S02]  /*8de0*/  SHF.R.S32.HI R222, RZ, 0x1f, R86 ;  /* 0x0000001fffde7819 */ /* 0x004fc40000011456 */
[C---:B------:R-:W-:Y:S02]  /*8df0*/  LEA R223, P1, R86.reuse, R46, 0x2 ;  /* 0x0000002e56df7211 */ /* 0x040fe400078210ff */
[----:B------:R-:W-:Y:S02]  /*8e00*/  LOP3.LUT R11, R59, 0x7, RZ, 0xc0, !PT ;  /* 0x000000073b0b7812 */ /* 0x000fe400078ec0ff */
[----:B------:R-:W-:Y:S02]  /*8e10*/  LEA.HI.X R224, R85, R42, R224, 0x2, P2 ;  /* 0x0000002a55e07211 */ /* 0x000fe400010f14e0 */
[----:B------:R-:W-:Y:S02]  /*8e20*/  SHF.R.S32.HI R232, RZ, 0x1f, R61 ;  /* 0x0000001fffe87819 */ /* 0x000fe4000001143d */
[----:B------:R-:W-:Y:S01]  /*8e30*/  LEA R233, P2, R61, R46, 0x2 ;  /* 0x0000002e3de97211 */ /* 0x000fe200078410ff */
[----:B------:R-:W-:Y:S01]  /*8e40*/  IMAD.U32 R7, RZ, RZ, UR5 ;  /* 0x00000005ff077e24 */ /* 0x000fe2000f8e00ff */
[-C--:B------:R-:W-:Y:S01]  /*8e50*/  LEA.HI.X R5, R5, R42.reuse, R9, 0x2, P3 ;  /* 0x0000002a05057211 */ /* 0x080fe200018f1409 */
[----:B------:R-:W-:Y:S01]  /*8e60*/  IMAD.U32 R9, RZ, RZ, UR8 ;  /* 0x00000008ff097e24 */ /* 0x000fe2000f8e00ff */
[-C--:B------:R-:W-:Y:S01]  /*8e70*/  LEA.HI.X R220, R87, R42.reuse, R220, 0x2, P4 ;  /* 0x0000002a57dc7211 */ /* 0x080fe200020f14dc */
[----:B------:R-:W-:Y:S01]  /*8e80*/  IMAD.SHL.U32 R12, R59, 0x2, RZ ;  /* 0x000000023b0c7824 */ /* 0x000fe200078e00ff */
[----:B------:R-:W-:Y:S01]  /*8e90*/  LEA.HI.X R222, R86, R42, R222, 0x2, P1 ;  /* 0x0000002a56de7211 */ /* 0x000fe200008f14de */
[----:B------:R-:W-:Y:S01]  /*8ea0*/  IMAD.SHL.U32 R10, R11, 0x10, RZ ;  /* 0x000000100b0a7824 */ /* 0x000fe200078e00ff */
[----:B------:R-:W-:-:S02]  /*8eb0*/  SHF.R.S32.HI R226, RZ, 0x1f, R84 ;  /* 0x0000001fffe27819 */ /* 0x000fc40000011454 */
[----:B------:R-:W-:Y:S02]  /*8ec0*/  SHF.R.S32.HI R228, RZ, 0x1f, R63 ;  /* 0x0000001fffe47819 */ /* 0x000fe4000001143f */
[-C--:B------:R-:W-:Y:S02]  /*8ed0*/  LEA R227, P3, R84, R46.reuse, 0x2 ;  /* 0x0000002e54e37211 */ /* 0x080fe400078610ff */
[-C--:B------:R-:W-:Y:S02]  /*8ee0*/  LEA R229, P4, R63, R46.reuse, 0x2 ;  /* 0x0000002e3fe57211 */ /* 0x080fe400078810ff */
[----:B------:R-:W-:Y:S02]  /*8ef0*/  SHF.R.S32.HI R230, RZ, 0x1f, R62 ;  /* 0x0000001fffe67819 */ /* 0x000fe4000001143e */
[----:B------:R-:W-:Y:S02]  /*8f00*/  LEA R231, P1, R62, R46, 0x2 ;  /* 0x0000002e3ee77211 */ /* 0x000fe400078210ff */
[----:B------:R-:W-:-:S02]  /*8f10*/  LEA.HI.X R232, R61, R42, R232, 0x2, P2 ;  /* 0x0000002a3de87211 */ /* 0x000fc400010f14e8 */
[----:B------:R-:W-:Y:S02]  /*8f20*/  SHF.R.S32.HI R240, RZ, 0x1f, R56 ;  /* 0x0000001ffff07819 */ /* 0x000fe40000011438 */
[----:B------:R-:W-:Y:S02]  /*8f30*/  LEA R241, P2, R56, R46, 0x2 ;  /* 0x0000002e38f17211 */ /* 0x000fe400078410ff */
[-C--:B------:R-:W-:Y:S02]  /*8f40*/  LEA.HI.X R226, R84, R42.reuse, R226, 0x2, P3 ;  /* 0x0000002a54e27211 */ /* 0x080fe400018f14e2 */
[-C--:B------:R-:W-:Y:S02]  /*8f50*/  LEA.HI.X R228, R63, R42.reuse, R228, 0x2, P4 ;  /* 0x0000002a3fe47211 */ /* 0x080fe400020f14e4 */
[----:B------:R-:W-:Y:S02]  /*8f60*/  LEA.HI.X R230, R62, R42, R230, 0x2, P1 ;  /* 0x0000002a3ee67211 */ /* 0x000fe400008f14e6 */
        /* <DEDUP_REMOVED lines=8> */
[----:B------:R-:W-:-:S02]  /*8ff0*/  LOP3.LUT R10, R10, 0x30, R12, 0x78, !PT ;  /* 0x000000300a0a7812 */ /* 0x000fc400078e780c */
[-C--:B------:R-:W-:Y:S02]  /*9000*/  LEA.HI.X R240, R56, R42.reuse, R240, 0x2, P2 ;  /* 0x0000002a38f07211 */ /* 0x080fe400010f14f0 */
[C---:B------:R-:W-:Y:S02]  /*9010*/  LOP3.LUT R59, R3.reuse, 0x3e, RZ, 0xfc, !PT ;  /* 0x0000003e033b7812 */ /* 0x040fe400078efcff */
[----:B------:R-:W-:Y:S02]  /*9020*/  LOP3.LUT R56, R3, 0x38, RZ, 0xfc, !PT ;  /* 0x0000003803387812 */ /* 0x000fe400078efcff */
[-C--:B------:R-:W-:Y:S02]  /*9030*/  LEA.HI.X R234, R60, R42.reuse, R234, 0x2, P3 ;  /* 0x0000002a3cea7211 */ /* 0x080fe400018f14ea */
[-C--:B------:R-:W-:Y:S02]  /*9040*/  LEA.HI.X R236, R58, R42.reuse, R236, 0x2, P4 ;  /* 0x0000002a3aec7211 */ /* 0x080fe400020f14ec */
[----:B------:R-:W-:Y:S01]  /*9050*/  LEA.HI.X R238, R57, R42, R238, 0x2, P1 ;  /* 0x0000002a39ee7211 */ /* 0x000fe200008f14ee */
[----:B------:R-:W-:-:S02]  /*9060*/  IMAD R42, R11, 0x100, R10 ;  /* 0x000001000b2a7824 */ /* 0x000fc400078e020a */
[----:B------:R-:W-:Y:S01]  /*9070*/  IMAD R11, R59, c[0x0][0x188], RZ ;  /* 0x000062003b0b7a24 */ /* 0x000fe200078e02ff */
[C---:B------:R-:W-:Y:S01]  /*9080*/  LOP3.LUT R59, R3.reuse, 0x36, RZ, 0xfc, !PT ;  /* 0x00000036033b7812 */ /* 0x040fe200078efcff */
[----:B------:R-:W-:Y:S01]  /*9090*/  IMAD R11, R56, c[0x0][0x188], RZ ;  /* 0x00006200380b7a24 */ /* 0x000fe200078e02ff */
[C---:B------:R-:W-:Y:S02]  /*90a0*/  LOP3.LUT R58, R3.reuse, 0x3c, RZ, 0xfc, !PT ;  /* 0x0000003c033a7812 */ /* 0x040fe400078efcff */
[C---:B------:R-:W-:Y:S02]  /*90b0*/  LOP3.LUT R57, R3.reuse, 0x3a, RZ, 0xfc, !PT ;  /* 0x0000003a03397812 */ /* 0x040fe400078efcff */
[----:B------:R-:W-:Y:S01]  /*90c0*/  LOP3.LUT R56, R3, 0x30, RZ, 0xfc, !PT ;  /* 0x0000003003387812 */ /* 0x000fe200078efcff */
[----:B------:R-:W-:Y:S01]  /*90d0*/  IMAD R11, R59, c[0x0][0x188], RZ ;  /* 0x000062003b0b7a24 */ /* 0x000fe200078e02ff */
[C---:B------:R-:W-:Y:S01]  /*90e0*/  LOP3.LUT R59, R3.reuse, 0x2e, RZ, 0xfc, !PT ;  /* 0x0000002e033b7812 */ /* 0x040fe200078efcff */
[----:B------:R-:W-:Y:S01]  /*90f0*/  IMAD R13, R58, c[0x0][0x188], RZ ;  /* 0x000062003a0d7a24 */ /* 0x000fe200078e02ff */
        /* <DEDUP_REMOVED lines=22> */
[C---:B------:R-:W-:Y:S01]  /*9260*/  SHF.L.U64.HI R9, R31.reuse, 0x2, R45 ;  /* 0x000000021f097819 */ /* 0x040fe2000001022d */
[----:B------:R-:W-:Y:S01]  /*9270*/  IMAD.SHL.U32 R10, R31, 0x4, RZ ;  /* 0x000000041f0a7824 */ /* 0x000fe200078e00ff */
[----:B------:R-:W-:Y:S01]  /*9280*/  LOP3.LUT R31, R7, 0x1800, RZ, 0xc0, !PT ;  /* 0x00001800071f7812 */ /* 0x000fe200078ec0ff */
[----:B------:R-:W-:Y:S01]  /*9290*/  IMAD R13, R58, c[0x0][0x188], RZ ;  /* 0x000062003a0d7a24 */ /* 0x000fe200078e02ff */
[----:B------:R-:W-:Y:S01]  /*92a0*/  LOP3.LUT R58, R3, 0x1c, RZ, 0xfc, !PT ;  /* 0x0000001c033a7812 */ /* 0x000fe200078efcff */
[----:B------:R-:W-:Y:S01]  /*92b0*/  IMAD R12, R57, c[0x0][0x188], RZ ;  /* 0x00006200390c7a24 */ /* 0x000fe200078e02ff */
[----:B------:R-:W-:Y:S01]  /*92c0*/  LOP3.LUT R57, R3, 0x1a, RZ, 0xfc, !PT ;  /* 0x0000001a03397812 */ /* 0x000fe200078efcff */
[----:B------:R-:W-:Y:S01]  /*92d0*/  IMAD R11, R56, c[0x0][0x188], RZ ;  /* 0x00006200380b7a24 */ /* 0x000fe200078e02ff */
[----:B------:R-:W-:-:S02]  /*92e0*/  IADD3 R11, P0, R36, c[0x0][0x168], RZ ;  /* 0x00005a00240b7a10 */ /* 0x000fc40007f1e0ff */
[----:B------:R-:W-:Y:S01]  /*92f0*/  IADD3 R7, P6, R38, c[0x0][0x168], RZ ;  /* 0x00005a0026077a10 */ /* 0x000fe20007fde0ff */
[----:B------:R-:W-:Y:S01]  /*9300*/  IMAD R13, R58, c[0x0][0x188], RZ ;  /* 0x000062003a0d7a24 */ /* 0x000fe200078e02ff */
[----:B------:R-:W-:Y:S01]  /*9310*/  IADD3.X R19, R251, c[0x0][0x16c], RZ, P0, !PT ;  /* 0x00005b00fb137a10 */ /* 0x000fe200007fe4ff */
[----:B------:R-:W-:Y:S01]  /*9320*/  IMAD R12, R57, c[0x0][0x188], RZ ;  /* 0x00006200390c7a24 */ /* 0x000fe200078e02ff */
[----:B------:R-:W-:Y:S02]  /*9330*/  IADD3.X R17, R252, c[0x0][0x16c], RZ, P6, !PT ;  /* 0x00005b00fc117a10 */ /* 0x000fe400037fe4ff */
[----:B------:R-:W-:Y:S02]  /*9340*/  IADD3 R20, P0, R32, c[0x0][0x168], RZ ;  /* 0x00005a0020147a10 */ /* 0x000fe40007f1e0ff */
[----:B------:R-:W-:Y:S02]  /*9350*/  IADD3 R12, P1, R39, c[0x0][0x168], RZ ;  /* 0x00005a00270c7a10 */ /* 0x000fe40007f3e0ff */
[----:B------:R-:W-:-:S02]  /*9360*/  IADD3 R13, P2, R37, c[0x0][0x168], RZ ;  /* 0x00005a00250d7a10 */ /* 0x000fc40007f5e0ff */
[----:B------:R-:W-:Y:S02]  /*9370*/  IADD3 R14, P3, R34, c[0x0][0x168], RZ ;  /* 0x00005a00220e7a10 */ /* 0x000fe40007f7e0ff */
[----:B------:R-:W-:Y:S02]  /*9380*/  IADD3 R15, P4, R33, c[0x0][0x168], RZ ;  /* 0x00005a00210f7a10 */ /* 0x000fe40007f9e0ff */
[----:B------:R-:W-:Y:S02]  /*9390*/  IADD3 R16, P5, R40, c[0x0][0x168], RZ ;  /* 0x00005a0028107a10 */ /* 0x000fe40007fbe0ff */
[----:B------:R-:W-:Y:S02]  /*93a0*/  IADD3 R18, P6, R35, c[0x0][0x168], RZ ;  /* 0x00005a0023127a10 */ /* 0x000fe40007fde0ff */
[----:B------:R-:W-:Y:S02]  /*93b0*/  IADD3.X R27, R243, c[0x0][0x16c], RZ, P0, !PT ;  /* 0x00005b00f31b7a10 */ /* 0x000fe400007fe4ff */
[----:B------:R-:W-:-:S02]  /*93c0*/  IADD3.X R21, R250, c[0x0][0x16c], RZ, P1, !PT ;  /* 0x00005b00fa157a10 */ /* 0x000fc40000ffe4ff */
[----:B------:R-:W-:Y:S02]  /*93d0*/  IADD3.X R22, R249, c[0x0][0x16c], RZ, P2, !PT ;  /* 0x00005b00f9167a10 */ /* 0x000fe400017fe4ff */
[----:B------:R-:W-:Y:S02]  /*93e0*/  IADD3.X R23, R248, c[0x0][0x16c], RZ, P3, !PT ;  /* 0x00005b00f8177a10 */ /* 0x000fe40001ffe4ff */
[----:B------:R-:W-:Y:S02]  /*93f0*/  IADD3.X R24, R247, c[0x0][0x16c], RZ, P4, !PT ;  /* 0x00005b00f7187a10 */ /* 0x000fe400027fe4ff */
[----:B------:R-:W-:Y:S02]  /*9400*/  IADD3.X R25, R30, c[0x0][0x16c], RZ, P5, !PT ;  /* 0x00005b001e197a10 */ /* 0x000fe40002ffe4ff */
[----:B------:R-:W-:Y:S02]  /*9410*/  IADD3.X R26, R244, c[0x0][0x16c], RZ, P6, !PT ;  /* 0x00005b00f41a7a10 */ /* 0x000fe400037fe4ff */
[----:B------:R-:W-:-:S02]  /*9420*/  IADD3 R145, P0, R145, c[0x0][0x168], RZ ;  /* 0x00005a0091917a10 */ /* 0x000fc40007f1e0ff */
[----:B------:R-:W-:Y:S02]  /*9430*/  IADD3 R129, P1, R129, c[0x0][0x168], RZ ;  /* 0x00005a0081817a10 */ /* 0x000fe40007f3e0ff */
[----:B------:R-:W-:Y:S02]  /*9440*/  IADD3 R131, P2, R131, c[0x0][0x168], RZ ;  /* 0x00005a0083837a10 */ /* 0x000fe40007f5e0ff */
[----:B------:R-:W-:Y:S02]  /*9450*/  IADD3 R137, P3, R137, c[0x0][0x168], RZ ;  /* 0x00005a0089897a10 */ /* 0x000fe40007f7e0ff */
[----:B------:R-:W-:Y:S02]  /*9460*/  IADD3 R139, P4, R139, c[0x0][0x168], RZ ;  /* 0x00005a008b8b7a10 */ /* 0x000fe40007f9e0ff */
[----:B------:R-:W-:Y:S02]  /*9470*/  IADD3 R141, P5, R141, c[0x0][0x168], RZ ;  /* 0x00005a008d8d7a10 */ /* 0x000fe40007fbe0ff */
[----:B------:R-:W-:-:S02]  /*9480*/  IADD3 R143, P6, R143, c[0x0][0x168], RZ ;  /* 0x00005a008f8f7a10 */ /* 0x000fc40007fde0ff */
[----:B------:R-:W-:Y:S02]  /*9490*/  IADD3.X R144, R144, c[0x0][0x16c], RZ, P0, !PT ;  /* 0x00005b0090907a10 */ /* 0x000fe400007fe4ff */
[----:B------:R-:W-:Y:S02]  /*94a0*/  IADD3.X R128, R128, c[0x0][0x16c], RZ, P1, !PT ;  /* 0x00005b0080807a10 */ /* 0x000fe40000ffe4ff */
[----:B------:R-:W-:Y:S02]  /*94b0*/  IADD3.X R130, R130, c[0x0][0x16c], RZ, P2, !PT ;  /* 0x00005b0082827a10 */ /* 0x000fe400017fe4ff */
[----:B------:R-:W-:Y:S02]  /*94c0*/  IADD3.X R136, R136, c[0x0][0x16c], RZ, P3, !PT ;  /* 0x00005b0088887a10 */ /* 0x000fe40001ffe4ff */
[----:B------:R-:W-:Y:S02]  /*94d0*/  IADD3.X R138, R138, c[0x0][0x16c], RZ, P4, !PT ;  /* 0x00005b008a8a7a10 */ /* 0x000fe400027fe4ff */
[----:B------:R-:W-:-:S02]  /*94e0*/  IADD3.X R140, R140, c[0x0][0x16c], RZ, P5, !PT ;  /* 0x00005b008c8c7a10 */ /* 0x000fc40002ffe4ff */
[----:B------:R-:W-:Y:S02]  /*94f0*/  IADD3.X R142, R142, c[0x0][0x16c], RZ, P6, !PT ;  /* 0x00005b008e8e7a10 */ /* 0x000fe400037fe4ff */
[----:B------:R-:W-:Y:S02]  /*9500*/  IADD3 R159, P0, R159, c[0x0][0x168], RZ ;  /* 0x00005a009f9f7a10 */ /* 0x000fe40007f1e0ff */
[----:B------:R-:W-:Y:S02]  /*9510*/  IADD3 R147, P1, R147, c[0x0][0x168], RZ ;  /* 0x00005a0093937a10 */ /* 0x000fe40007f3e0ff */
[----:B------:R-:W-:Y:S02]  /*9520*/  IADD3 R149, P2, R149, c[0x0][0x168], RZ ;  /* 0x00005a0095957a10 */ /* 0x000fe40007f5e0ff */
[----:B------:R-:W-:Y:S02]  /*9530*/  IADD3 R151, P3, R151, c[0x0][0x168], RZ ;  /* 0x00005a0097977a10 */ /* 0x000fe40007f7e0ff */
[----:B------:R-:W-:-:S02]  /*9540*/  IADD3 R153, P4, R153, c[0x0][0x168], RZ ;  /* 0x00005a0099997a10 */ /* 0x000fc40007f9e0ff */
[----:B------:R-:W-:Y:S02]  /*9550*/  IADD3 R155, P5, R155, c[0x0][0x168], RZ ;  /* 0x00005a009b9b7a10 */ /* 0x000fe40007fbe0ff */
[----:B------:R-:W-:Y:S02]  /*9560*/  IADD3 R157, P6, R157, c[0x0][0x168], RZ ;  /* 0x00005a009d9d7a10 */ /* 0x000fe40007fde0ff */
[----:B------:R-:W-:Y:S02]  /*9570*/  IADD3.X R158, R158, c[0x0][0x16c], RZ, P0, !PT ;  /* 0x00005b009e9e7a10 */ /* 0x000fe400007fe4ff */
[----:B------:R-:W-:Y:S02]  /*9580*/  IADD3.X R146, R146, c[0x0][0x16c], RZ, P1, !PT ;  /* 0x00005b0092927a10 */ /* 0x000fe40000ffe4ff */
[----:B------:R-:W-:Y:S02]  /*9590*/  IADD3.X R148, R148, c[0x0][0x16c], RZ, P2, !PT ;  /* 0x00005b0094947a10 */ /* 0x000fe400017fe4ff */
[----:B------:R-:W-:-:S02]  /*95a0*/  IADD3.X R150, R150, c[0x0][0x16c], RZ, P3, !PT ;  /* 0x00005b0096967a10 */ /* 0x000fc40001ffe4ff */
[----:B------:R-:W-:Y:S02]  /*95b0*/  IADD3.X R152, R152, c[0x0][0x16c], RZ, P4, !PT ;  /* 0x00005b0098987a10 */ /* 0x000fe400027fe4ff */
[----:B------:R-:W-:Y:S02]  /*95c0*/  IADD3.X R154, R154, c[0x0][0x16c], RZ, P5, !PT ;  /* 0x00005b009a9a7a10 */ /* 0x000fe40002ffe4ff */
        /* <DEDUP_REMOVED lines=21> */
[----:B------:R-:W-:Y:S01]  /*9720*/  IADD3 R185, P6, R185, c[0x0][0x168], RZ ;  /* 0x00005a00b9b97a10 */ /* 0x000fe20007fde0ff */
[----:B------:R1:W-:Y:S01]  /*9730*/  STL [R1], R31 ;  /* 0x0000001f01007387 */ /* 0x0003e20000100800 */
[----:B------:R-:W-:-:S02]  /*9740*/  IADD3.X R186, R186, c[0x0][0x16c], RZ, P0, !PT ;  /* 0x00005b00baba7a10 */ /* 0x000fc400007fe4ff */
[----:B------:R-:W-:Y:S02]  /*9750*/  IADD3.X R174, R28, c[0x0][0x16c], RZ, P1, !PT ;  /* 0x00005b001cae7a10 */ /* 0x000fe40000ffe4ff */
[----:B------:R-:W-:Y:S02]  /*9760*/  IADD3.X R176, R176, c[0x0][0x16c], RZ, P2, !PT ;  /* 0x00005b00b0b07a10 */ /* 0x000fe400017fe4ff */
[----:B------:R-:W-:Y:S02]  /*9770*/  IADD3.X R178, R178, c[0x0][0x16c], RZ, P3, !PT ;  /* 0x00005b00b2b27a10 */ /* 0x000fe40001ffe4ff */
[----:B------:R-:W-:Y:S02]  /*9780*/  IADD3.X R180, R180, c[0x0][0x16c], RZ, P4, !PT ;  /* 0x00005b00b4b47a10 */ /* 0x000fe400027fe4ff */
[----:B------:R-:W-:Y:S02]  /*9790*/  IADD3.X R182, R182, c[0x0][0x16c], RZ, P5, !PT ;  /* 0x00005b00b6b67a10 */ /* 0x000fe40002ffe4ff */
[----:B------:R-:W-:-:S02]  /*97a0*/  IADD3.X R184, R184, c[0x0][0x16c], RZ, P6, !PT ;  /* 0x00005b00b8b87a10 */ /* 0x000fc400037fe4ff */
[----:B------:R-:W-:Y:S02]  /*97b0*/  IADD3 R201, P0, R201, c[0x0][0x168], RZ ;  /* 0x00005a00c9c97a10 */ /* 0x000fe40007f1e0ff */
[----:B------:R-:W-:Y:S02]  /*97c0*/  IADD3 R189, P1, R189, c[0x0][0x168], RZ ;  /* 0x00005a00bdbd7a10 */ /* 0x000fe40007f3e0ff */
[----:B------:R-:W-:Y:S02]  /*97d0*/  IADD3 R191, P2, R191, c[0x0][0x168], RZ ;  /* 0x00005a00bfbf7a10 */ /* 0x000fe40007f5e0ff */
[----:B------:R-:W-:Y:S02]  /*97e0*/  IADD3 R193, P3, R193, c[0x0][0x168], RZ ;  /* 0x00005a00c1c17a10 */ /* 0x000fe40007f7e0ff */
[----:B------:R-:W-:Y:S02]  /*97f0*/  IADD3 R195, P4, R195, c[0x0][0x168], RZ ;  /* 0x00005a00c3c37a10 */ /* 0x000fe40007f9e0ff */
[----:B------:R-:W-:-:S02]  /*9800*/  IADD3 R197, P5, R197, c[0x0][0x168], RZ ;  /* 0x00005a00c5c57a10 */ /* 0x000fc40007fbe0ff */
[----:B------:R-:W-:Y:S02]  /*9810*/  IADD3 R199, P6, R199, c[0x0][0x168], RZ ;  /* 0x00005a00c7c77a10 */ /* 0x000fe40007fde0ff */
[----:B------:R-:W-:Y:S02]  /*9820*/  IADD3.X R200, R200, c[0x0][0x16c], RZ, P0, !PT ;  /* 0x00005b00c8c87a10 */ /* 0x000fe400007fe4ff */
[----:B------:R-:W-:Y:S02]  /*9830*/  IADD3.X R188, R188, c[0x0][0x16c], RZ, P1, !PT ;  /* 0x00005b00bcbc7a10 */ /* 0x000fe40000ffe4ff */
[----:B------:R-:W-:Y:S02]  /*9840*/  IADD3.X R190, R190, c[0x0][0x16c], RZ, P2, !PT ;  /* 0x00005b00bebe7a10 */ /* 0x000fe400017fe4ff */
[----:B------:R-:W-:Y:S02]  /*9850*/  IADD3.X R192, R192, c[0x0][0x16c], RZ, P3, !PT ;  /* 0x00005b00c0c07a10 */ /* 0x000fe40001ffe4ff */
[----:B------:R-:W-:-:S02]  /*9860*/  IADD3.X R194, R194, c[0x0][0x16c], RZ, P4, !PT ;  /* 0x00005b00c2c27a10 */ /* 0x000fc400027fe4ff */
[----:B------:R-:W-:Y:S02]  /*9870*/  IADD3.X R196, R196, c[0x0][0x16c], RZ, P5, !PT ;  /* 0x00005b00c4c47a10 */ /* 0x000fe40002ffe4ff */
[----:B------:R-:W-:Y:S02]  /*9880*/  IADD3.X R198, R198, c[0x0][0x16c], RZ, P6, !PT ;  /* 0x00005b00c6c67a10 */ /* 0x000fe400037fe4ff */
[----:B------:R-:W-:Y:S02]  /*9890*/  IADD3 R215, P0, R215, c[0x0][0x168], RZ ;  /* 0x00005a00d7d77a10 */ /* 0x000fe40007f1e0ff */
[----:B------:R-:W-:Y:S02]  /*98a0*/  IADD3 R203, P1, R203, c[0x0][0x168], RZ ;  /* 0x00005a00cbcb7a10 */ /* 0x000fe40007f3e0ff */
[----:B------:R-:W-:Y:S02]  /*98b0*/  IADD3 R205, P2, R205, c[0x0][0x168], RZ ;  /* 0x00005a00cdcd7a10 */ /* 0x000fe40007f5e0ff */
[----:B------:R-:W-:-:S02]  /*98c0*/  IADD3 R207, P3, R207, c[0x0][0x168], RZ ;  /* 0x00005a00cfcf7a10 */ /* 0x000fc40007f7e0ff */
[----:B------:R-:W-:Y:S02]  /*98d0*/  IADD3 R209, P4, R209, c[0x0][0x168], RZ ;  /* 0x00005a00d1d17a10 */ /* 0x000fe40007f9e0ff */
[----:B------:R-:W-:Y:S02]  /*98e0*/  IADD3 R211, P5, R211, c[0x0][0x168], RZ ;  /* 0x00005a00d3d37a10 */ /* 0x000fe40007fbe0ff */
[----:B------:R-:W-:Y:S02]  /*98f0*/  IADD3 R213, P6, R213, c[0x0][0x168], RZ ;  /* 0x00005a00d5d57a10 */ /* 0x000fe40007fde0ff */
[----:B------:R-:W-:Y:S02]  /*9900*/  IADD3.X R214, R214, c[0x0][0x16c], RZ, P0, !PT ;  /* 0x00005b00d6d67a10 */ /* 0x000fe400007fe4ff */
[----:B------:R-:W-:Y:S02]  /*9910*/  IADD3.X R202, R202, c[0x0][0x16c], RZ, P1, !PT ;  /* 0x00005b00caca7a10 */ /* 0x000fe40000ffe4ff */
[----:B------:R-:W-:-:S02]  /*9920*/  IADD3.X R204, R204, c[0x0][0x16c], RZ, P2, !PT ;  /* 0x00005b00cccc7a10 */ /* 0x000fc400017fe4ff */
[----:B------:R-:W-:Y:S02]  /*9930*/  IADD3.X R206, R206, c[0x0][0x16c], RZ, P3, !PT ;  /* 0x00005b00cece7a10 */ /* 0x000fe40001ffe4ff */
[----:B------:R-:W-:Y:S02]  /*9940*/  IADD3.X R208, R208, c[0x0][0x16c], RZ, P4, !PT ;  /* 0x00005b00d0d07a10 */ /* 0x000fe400027fe4ff */
[----:B------:R-:W-:Y:S02]  /*9950*/  IADD3.X R210, R210, c[0x0][0x16c], RZ, P5, !PT ;  /* 0x00005b00d2d27a10 */ /* 0x000fe40002ffe4ff */
[----:B------:R-:W-:Y:S02]  /*9960*/  IADD3.X R212, R212, c[0x0][0x16c], RZ, P6, !PT ;  /* 0x00005b00d4d47a10 */ /* 0x000fe400037fe4ff */
[----:B------:R-:W-:Y:S02]  /*9970*/  IADD3 R229, P0, R229, c[0x0][0x168], RZ ;  /* 0x00005a00e5e57a10 */ /* 0x000fe40007f1e0ff */
[----:B------:R-:W-:-:S02]  /*9980*/  IADD3 R217, P1, R217, c[0x0][0x168], RZ ;  /* 0x00005a00d9d97a10 */ /* 0x000fc40007f3e0ff */
[----:B------:R-:W-:Y:S02]  /*9990*/  IADD3 R219, P2, R219, c[0x0][0x168], RZ ;  /* 0x00005a00dbdb7a10 */ /* 0x000fe40007f5e0ff */
[----:B------:R-:W-:Y:S02]  /*99a0*/  IADD3 R221, P3, R221, c[0x0][0x168], RZ ;  /* 0x00005a00dddd7a10 */ /* 0x000fe40007f7e0ff */
[----:B------:R-:W-:Y:S02]  /*99b0*/  IADD3 R223, P4, R223, c[0x0][0x168], RZ ;  /* 0x00005a00dfdf7a10 */ /* 0x000fe40007f9e0ff */
[----:B------:R-:W-:Y:S02]  /*99c0*/  IADD3 R225, P5, R225, c[0x0][0x168], RZ ;  /* 0x00005a00e1e17a10 */ /* 0x000fe40007fbe0ff */
[----:B------:R-:W-:Y:S01]  /*99d0*/  IADD3 R227, P6, R227, c[0x0][0x168], RZ ;  /* 0x00005a00e3e37a10 */ /* 0x000fe20007fde0ff */
[----:B------:R-:W-:Y:S01]  /*99e0*/  IMAD.IADD R247, R42, 0x1, R31 ;  /* 0x000000012af77824 */ /* 0x000fe200078e021f */
        /* <DEDUP_REMOVED lines=8> */
[----:B------:R-:W-:Y:S02]  /*9a70*/  SHF.R.S32.HI R246, RZ, 0x6, R41 ;  /* 0x00000006fff67819 */ /* 0x000fe40000011429 */
[----:B------:R-:W-:Y:S02]  /*9a80*/  IADD3 R231, P1, R231, c[0x0][0x168], RZ ;  /* 0x00005a00e7e77a10 */ /* 0x000fe40007f3e0ff */
[----:B------:R-:W-:Y:S02]  /*9a90*/  IADD3 R233, P2, R233, c[0x0][0x168], RZ ;  /* 0x00005a00e9e97a10 */ /* 0x000fe40007f5e0ff */
[----:B------:R-:W-:Y:S02]  /*9aa0*/  IADD3 R235, P3, R235, c[0x0][0x168], RZ ;  /* 0x00005a00ebeb7a10 */ /* 0x000fe40007f7e0ff */
[----:B------:R-:W-:-:S02]  /*9ab0*/  IADD3 R237, P4, R237, c[0x0][0x168], RZ ;  /* 0x00005a00eded7a10 */ /* 0x000fc40007f9e0ff */
[----:B------:R-:W-:Y:S02]  /*9ac0*/  IADD3 R239, P5, R239, c[0x0][0x168], RZ ;  /* 0x00005a00efef7a10 */ /* 0x000fe40007fbe0ff */
[----:B------:R-:W-:Y:S01]  /*9ad0*/  IADD3 R241, P6, R241, c[0x0][0x168], RZ ;  /* 0x00005a00f1f17a10 */ /* 0x000fe20007fde0ff */
[----:B------:R-:W-:Y:S01]  /*9ae0*/  CS2R R76, SRZ ;  /* 0x00000000004c7805 */ /* 0x000fe2000001ff00 */
[----:B------:R-:W-:Y:S01]  /*9af0*/  IADD3.X R243, R44, c[0x0][0x164], RZ, P0, !PT ;  /* 0x000059002cf37a10 */ /* 0x000fe200007fe4ff */
        /* <DEDUP_REMOVED lines=21> */
[----:B------:R-:W-:Y:S01]  /*9c50*/  IADD3.X R230, R230, c[0x0][0x16c], RZ, P1, !PT ;  /* 0x00005b00e6e67a10 */ /* 0x000fe20000ffe4ff */
        /* <DEDUP_REMOVED lines=11> */
[----:B------:R-:W-:Y:S01]  /*9d10*/  CS2R R40, SRZ ;  /* 0x0000000000287805 */ /* 0x000fe2000001ff00 */
[----:B------:R-:W-:Y:S01]  /*9d20*/  CS2R R42, SRZ ;  /* 0x00000000002a7805 */ /* 0x000fe2000001ff00 */
[----:B------:R-:W-:Y:S01]  /*9d30*/  CS2R R32, SRZ ;  /* 0x0000000000207805 */ /* 0x000fe2000001ff00 */
[----:B------:R-:W-:Y:S01]  /*9d40*/  CS2R R34, SRZ ;  /* 0x0000000000227805 */ /* 0x000fe2000001ff00 */
[----:B------:R-:W-:-:S02]  /*9d50*/  LOP3.LUT R251, R245, 0x20, RZ, 0x3c, !PT ;  /* 0x00000020f5fb7812 */ /* 0x000fc400078e3cff */
[C---:B------:R-:W-:Y:S02]  /*9d60*/  LOP3.LUT R250, R245.reuse, 0x40, RZ, 0x3c, !PT ;  /* 0x00000040f5fa7812 */ /* 0x040fe400078e3cff */
[----:B------:R-:W-:Y:S02]  /*9d70*/  LOP3.LUT R249, R245, 0x60, RZ, 0x3c, !PT ;  /* 0x00000060f5f97812 */ /* 0x000fe400078e3cff */
[----:B------:R-:W-:Y:S02]  /*9d80*/  IADD3 R252, R246, -0x2, RZ ;  /* 0xfffffffef6fc7810 */ /* 0x000fe40007ffe0ff */
[----:B------:R-:W-:Y:S01]  /*9d90*/  LOP3.LUT R248, R247, 0x40, RZ, 0x3c, !PT ;  /* 0x00000040f7f87812 */ /* 0x000fe200078e3cff */
[----:B------:R-:W-:Y:S02]  /*9da0*/  USHF.L.U64.HI UR9, UR5, 0x2, UR8 ;  /* 0x0000000205097899 */ /* 0x000fe40008010208 */
[----:B------:R-:W-:Y:S02]  /*9db0*/  UIADD3 UR6, UR6, -0x80, URZ ;  /* 0xffffff8006067890 */ /* 0x000fe4000fffe03f */
[----:B------:R-:W-:-:S02]  /*9dc0*/  UMOV UR4, URZ ;  /* 0x0000003f00047c82 */ /* 0x000fc40008000000 */
[----:B------:R-:W-:Y:S02]  /*9dd0*/  UMOV UR7, 0x1 ;  /* 0x0000000100077882 */ /* 0x000fe40000000000 */
[----:B-1----:R-:W-:Y:S02]  /*9de0*/  UMOV UR8, 0xffffffff ;  /* 0xffffffff00087882 */ /* 0x002fe40000000000 */
.L_x_2:
[----:B------:R-:W-:-:S04]  /*9df0*/  DEPBAR.LE SB0, 0x2 ;  /* 0x000080800000791a */ /* 0x000fc80000000000 */
[----:B------:R-:W-:-:S04]  /*9e00*/  UIADD3 UR8, UR8, 0x1, URZ ;  /* 0x0000000108087890 */ /* 0x000fc8000fffe03f */
[----:B------:R-:W-:-:S04]  /*9e10*/  UISETP.GT.AND UP0, UPT, UR8, 0x1, UPT ;  /* 0x000000010800788c */ /* 0x000fc8000bf04270 */
[----:B------:R-:W-:-:S06]  /*9e20*/  USEL UR8, UR8, URZ, !UP0 ;  /* 0x0000003f08087287 */ /* 0x000fcc000c000000 */
[----:B------:R-:W-:Y:S02]  /*9e30*/  IMAD.U32 R30, RZ, RZ, UR8 ;  /* 0x00000008ff1e7e24 */ /* 0x000fe4000f8e00ff */
[----:B------:R-:W-:Y:S02]  /*9e40*/  IMAD.U32 R31, RZ, RZ, UR8 ;  /* 0x00000008ff1f7e24 */ /* 0x000fe4000f8e00ff */
[----:B------:R-:W-:Y:S02]  /*9e50*/  IMAD.U32 R28, RZ, RZ, UR8 ;  /* 0x00000008ff1c7e24 */ /* 0x000fe4000f8e00ff */
[----:B------:R-:W-:Y:S02]  /*9e60*/  IMAD.U32 R29, RZ, RZ, UR8 ;  /* 0x00000008ff1d7e24 */ /* 0x000fe4000f8e00ff */
[----:B------:R-:W-:Y:S02]  /*9e70*/  IMAD.U32 R6, RZ, RZ, UR8 ;  /* 0x00000008ff067e24 */ /* 0x000fe4000f8e00ff */
[----:B------:R-:W-:Y:S01]  /*9e80*/  IMAD R30, R30, 0x4000, R245 ;  /* 0x000040001e1e7824 */ /* 0x000fe200078e02f5 */
[----:B------:R-:W-:Y:S01]  /*9e90*/  BAR.SYNC.DEFER_BLOCKING 0x0 ;  /* 0x0000000000007b1d */ /* 0x000fe20000010000 */
[----:B------:R-:W-:-:S02]  /*9ea0*/  IMAD R31, R31, 0x4000, R251 ;  /* 0x000040001f1f7824 */ /* 0x000fc400078e02fb */
[----:B------:R-:W-:Y:S02]  /*9eb0*/  IMAD R28, R28, 0x4000, R250 ;  /* 0x000040001c1c7824 */ /* 0x000fe400078e02fa */
[----:B------:R-:W-:Y:S02]  /*9ec0*/  IMAD R29, R29, 0x4000, R249 ;  /* 0x000040001d1d7824 */ /* 0x000fe400078e02f9 */
[----:B------:R-:W-:Y:S01]  /*9ed0*/  IMAD R6, R6, 0x8000, R247 ;  /* 0x0000800006067824 */ /* 0x000fe200078e02f7 */
[----:B------:R-:W-:Y:S04]  /*9ee0*/  LDS R124, [R30+0x10000] ;  /* 0x010000001e7c7984 */ /* 0x000fe80000000800 */
        /* <DEDUP_REMOVED lines=11> */
[----:B------:R-:W1:Y:S04]  /*9fa0*/  LDSM.16.M88.4 R56, [R6] ;  /* 0x000000000638783b */ /* 0x000e680000000200 */
[----:B------:R-:W2:Y:S04]  /*9fb0*/  LDSM.16.M88.4 R60, [R6+0x2000] ;  /* 0x00200000063c783b */ /* 0x000ea80000000200 */
[----:B------:R-:W3:Y:S04]  /*9fc0*/  LDSM.16.M88.4 R92, [R6+0x4000] ;  /* 0x00400000065c783b */ /* 0x000ee80000000200 */
[----:B------:R-:W4:Y:S04]  /*9fd0*/  LDSM.16.M88.4 R84, [R6+0x6000] ;  /* 0x006000000654783b */ /* 0x000f280000000200 */
[----:B------:R-:W-:Y:S04]  /*9fe0*/  LDS R36, [R28+0x10080] ;  /* 0x010080001c247984 */ /* 0x000fe80000000800 */
[----:B------:R-:W-:Y:S04]  /*9ff0*/  LDS R38, [R28+0x10480] ;  /* 0x010480001c267984 */ /* 0x000fe80000000800 */
[----:B------:R-:W-:Y:S04]  /*a000*/  LDS R37, [R29+0x10080] ;  /* 0x010080001d257984 */ /* 0x000fe80000000800 */
[----:B------:R-:W5:Y:S01]  /*a010*/  LDS R39, [R29+0x10480] ;  /* 0x010480001d277984 */ /* 0x000f620000000800 */
[-C--:B-1----:R-:W-:Y:S08]  /*a020*/  HMMA.1688.F32.TF32 R76, R124, R56.reuse, R76 ;  /* 0x000000387c4c723c */ /* 0x082ff0000008104c */
[-C--:B------:R-:W-:Y:S08]  /*a030*/  HMMA.1688.F32.TF32 R72, R112, R56.reuse, R72 ;  /* 0x000000387048723c */ /* 0x080ff00000081048 */
[----:B------:R-:W-:Y:S08]  /*a040*/  HMMA.1688.F32.TF32 R48, R100, R56, R48 ;  /* 0x000000386430723c */ /* 0x000ff00000081030 */
[-C--:B--2---:R-:W-:Y:S08]  /*a050*/  HMMA.1688.F32.TF32 R68, R124, R60.reuse, R68 ;  /* 0x0000003c7c44723c */ /* 0x084ff00000081044 */
[-C--:B------:R-:W-:Y:S08]  /*a060*/  HMMA.1688.F32.TF32 R64, R112, R60.reuse, R64 ;  /* 0x0000003c7040723c */ /* 0x080ff00000081040 */
[----:B------:R-:W-:Y:S08]  /*a070*/  HMMA.1688.F32.TF32 R52, R100, R60, R52 ;  /* 0x0000003c6434723c */ /* 0x000ff00000081034 */
[C---:B---3--:R-:W-:Y:S08]  /*a080*/  HMMA.1688.F32.TF32 R80, R124.reuse, R92, R80 ;  /* 0x0000005c7c50723c */ /* 0x048ff00000081050 */
[----:B----4-:R-:W-:Y:S01]  /*a090*/  HMMA.1688.F32.TF32 R120, R124, R84, R120 ;  /* 0x000000547c78723c */ /* 0x010fe20000081078 */
[----:B------:R-:W-:Y:S04]  /*a0a0*/  LDS R124, [R30+0x10800] ;  /* 0x010800001e7c7984 */ /* 0x000fe80000000800 */
[----:B------:R-:W-:Y:S03]  /*a0b0*/  LDS R126, [R30+0x10c00] ;  /* 0x010c00001e7e7984 */ /* 0x000fe60000000800 */
[C---:B------:R-:W-:Y:S01]  /*a0c0*/  HMMA.1688.F32.TF32 R116, R112.reuse, R92, R116 ;  /* 0x0000005c7074723c */ /* 0x040fe20000081074 */
[----:B------:R-:W-:Y:S04]  /*a0d0*/  LDS R125, [R31+0x10800] ;  /* 0x010800001f7d7984 */ /* 0x000fe80000000800 */
[----:B------:R-:W1:Y:S03]  /*a0e0*/  LDS R127, [R31+0x10c00] ;  /* 0x010c00001f7f7984 */ /* 0x000e660000000800 */
[----:B------:R-:W-:Y:S01]  /*a0f0*/  HMMA.1688.F32.TF32 R108, R112, R84, R108 ;  /* 0x00000054706c723c */ /* 0x000fe2000008106c */
[----:B------:R-:W-:Y:S04]  /*a100*/  LDS R112, [R28+0x10800] ;  /* 0x010800001c707984 */ /* 0x000fe80000000800 */
[----:B------:R-:W-:Y:S03]  /*a110*/  LDS R114, [R28+0x10c00] ;  /* 0x010c00001c727984 */ /* 0x000fe60000000800 */
[C---:B------:R-:W-:Y:S01]  /*a120*/  HMMA.1688.F32.TF32 R104, R100.reuse, R92, R104 ;  /* 0x0000005c6468723c */ /* 0x040fe20000081068 */
[----:B------:R-:W-:Y:S04]  /*a130*/  LDS R113, [R29+0x10800] ;  /* 0x010800001d717984 */ /* 0x000fe80000000800 */
[----:B------:R-:W2:Y:S03]  /*a140*/  LDS R115, [R29+0x10c00] ;  /* 0x010c00001d737984 */ /* 0x000ea60000000800 */
[----:B------:R-:W-:Y:S01]  /*a150*/  HMMA.1688.F32.TF32 R96, R100, R84, R96 ;  /* 0x000000546460723c */ /* 0x000fe20000081060 */
[----:B------:R-:W-:Y:S04]  /*a160*/  LDS R100, [R30+0x10880] ;  /* 0x010880001e647984 */ /* 0x000fe80000000800 */
[----:B------:R-:W-:Y:S03]  /*a170*/  LDS R102, [R30+0x10c80] ;  /* 0x010c80001e667984 */ /* 0x000fe60000000800 */
[C---:B-----5:R-:W-:Y:S01]  /*a180*/  HMMA.1688.F32.TF32 R88, R36.reuse, R56, R132 ;  /* 0x000000382458723c */ /* 0x060fe20000081084 */
[----:B------:R-:W-:Y:S04]  /*a190*/  LDS R101, [R31+0x10880] ;  /* 0x010880001f657984 */ /* 0x000fe80000000800 */
[----:B------:R-:W3:Y:S03]  /*a1a0*/  LDS R103, [R31+0x10c80] ;  /* 0x010c80001f677984 */ /* 0x000ee60000000800 */
[C---:B------:R-:W-:Y:S01]  /*a1b0*/  HMMA.1688.F32.TF32 R44, R36.reuse, R60, R44 ;  /* 0x0000003c242c723c */ /* 0x040fe2000008102c */
[----:B------:R-:W-:Y:S01]  /*a1c0*/  IMAD.U32 R5, RZ, RZ, UR8 ;  /* 0x00000008ff057e24 */ /* 0x000fe2000f8e00ff */
[----:B------:R-:W4:Y:S06]  /*a1d0*/  LDL R132, [R1+0x80] ;  /* 0x0000800001847983 */ /* 0x000f2c0000100800 */
[C---:B------:R-:W-:Y:S08]  /*a1e0*/  HMMA.1688.F32.TF32 R40, R36.reuse, R92, R40 ;  /* 0x0000005c2428723c */ /* 0x040ff00000081028 */
[----:B------:R-:W-:Y:S01]  /*a1f0*/  HMMA.1688.F32.TF32 R32, R36, R84, R32 ;  /* 0x000000542420723c */ /* 0x000fe20000081020 */
[----:B------:R-:W-:Y:S04]  /*a200*/  LDS R36, [R28+0x10880] ;  /* 0x010880001c247984 */ /* 0x000fe80000000800 */
[----:B------:R-:W-:Y:S04]  /*a210*/  LDS R38, [R28+0x10c80] ;  /* 0x010c80001c267984 */ /* 0x000fe80000000800 */
[----:B------:R-:W-:Y:S04]  /*a220*/  LDS R37, [R29+0x10880] ;  /* 0x010880001d257984 */ /* 0x000fe80000000800 */
[----:B------:R-:W5:Y:S01]  /*a230*/  LDS R39, [R29+0x10c80] ;  /* 0x010c80001d277984 */ /* 0x000f620000000800 */
[----:B------:R-:W-:Y:S01]  /*a240*/  IMAD R5, R5, 0x8000, R248 ;  /* 0x0000800005057824 */ /* 0x000fe200078e02f8 */
[C---:B-1----:R-:W-:Y:S02]  /*a250*/  HMMA.1688.F32.TF32 R76, R124.reuse, R58, R76 ;  /* 0x0000003a7c4c723c */ /* 0x042fe4000008104c */
[----:B------:R-:W4:Y:S04]  /*a260*/  LDL R133, [R1+0x50] ;  /* 0x0000500001857983 */ /* 0x000f280000100800 */
[----:B------:R-:W4:Y:S02]  /*a270*/  LDL R134, [R1+0x78] ;  /* 0x0000780001867983 */ /* 0x000f240000100800 */
[C---:B------:R-:W-:Y:S02]  /*a280*/  HMMA.1688.F32.TF32 R68, R124.reuse, R62, R68 ;  /* 0x0000003e7c44723c */ /* 0x040fe40000081044 */
[----:B------:R-:W4:Y:S06]  /*a290*/  LDL R135, [R1+0x48] ;  /* 0x0000480001877983 */ /* 0x000f2c0000100800 */
[C---:B------:R-:W-:Y:S08]  /*a2a0*/  HMMA.1688.F32.TF32 R80, R124.reuse, R94, R80 ;  /* 0x0000005e7c50723c */ /* 0x040ff00000081050 */
[----:B------:R-:W-:Y:S01]  /*a2b0*/  HMMA.1688.F32.TF32 R120, R124, R86, R120 ;  /* 0x000000567c78723c */ /* 0x000fe20000081078 */
[----:B------:R-:W-:Y:S04]  /*a2c0*/  LDS R124, [R30+0x11000] ;  /* 0x011000001e7c7984 */ /* 0x000fe80000000800 */
[----:B------:R-:W-:Y:S03]  /*a2d0*/  LDS R126, [R30+0x11400] ;  /* 0x011400001e7e7984 */ /* 0x000fe60000000800 */
[C---:B--2---:R-:W-:Y:S01]  /*a2e0*/  HMMA.1688.F32.TF32 R72, R112.reuse, R58, R72 ;  /* 0x0000003a7048723c */ /* 0x044fe20000081048 */
[----:B------:R-:W-:Y:S04]  /*a2f0*/  LDS R125, [R31+0x11000] ;  /* 0x011000001f7d7984 */ /* 0x000fe80000000800 */
[----:B------:R-:W-:Y:S03]  /*a300*/  LDS R127, [R31+0x11400] ;  /* 0x011400001f7f7984 */ /* 0x000fe60000000800 */
[C---:B------:R-:W-:Y:S08]  /*a310*/  HMMA.1688.F32.TF32 R64, R112.reuse, R62, R64 ;  /* 0x0000003e7040723c */ /* 0x040ff00000081040 */
[C---:B------:R-:W-:Y:S08]  /*a320*/  HMMA.1688.F32.TF32 R116, R112.reuse, R94, R116 ;  /* 0x0000005e7074723c */ /* 0x040ff00000081074 */
[----:B------:R-:W-:Y:S01]  /*a330*/  HMMA.1688.F32.TF32 R108, R112, R86, R108 ;  /* 0x00000056706c723c */ /* 0x000fe2000008106c */
[----:B------:R-:W-:Y:S04]  /*a340*/  LDS R112, [R28+0x11000] ;  /* 0x011000001c707984 */ /* 0x000fe80000000800 */
[----:B------:R-:W-:Y:S03]  /*a350*/  LDS R114, [R28+0x11400] ;  /* 0x011400001c727984 */ /* 0x000fe60000000800 */
[C---:B---3--:R-:W-:Y:S01]  /*a360*/  HMMA.1688.F32.TF32 R48, R100.reuse, R58, R48 ;  /* 0x0000003a6430723c */ /* 0x048fe20000081030 */
[----:B------:R-:W-:Y:S04]  /*a370*/  LDS R113, [R29+0x11000] ;  /* 0x011000001d717984 */ /* 0x000fe80000000800 */
[----:B------:R-:W-:Y:S03]  /*a380*/  LDS R115, [R29+0x11400] ;  /* 0x011400001d737984 */ /* 0x000fe60000000800 */
[C---:B------:R-:W-:Y:S08]  /*a390*/  HMMA.1688.F32.TF32 R52, R100.reuse, R62, R52 ;  /* 0x0000003e6434723c */ /* 0x040ff00000081034 */
[C---:B------:R-:W-:Y:S08]  /*a3a0*/  HMMA.1688.F32.TF32 R104, R100.reuse, R94, R104 ;  /* 0x0000005e6468723c */ /* 0x040ff00000081068 */
[----:B------:R-:W-:Y:S01]  /*a3b0*/  HMMA.1688.F32.TF32 R96, R100, R86, R96 ;  /* 0x000000566460723c */ /* 0x000fe20000081060 */
[----:B------:R-:W-:Y:S04]  /*a3c0*/  LDS R100, [R30+0x11080] ;  /* 0x011080001e647984 */ /* 0x000fe80000000800 */
[----:B------:R-:W-:Y:S03]  /*a3d0*/  LDS R102, [R30+0x11480] ;  /* 0x011480001e667984 */ /* 0x000fe60000000800 */
[C---:B-----5:R-:W-:Y:S01]  /*a3e0*/  HMMA.1688.F32.TF32 R56, R36.reuse, R58, R88 ;  /* 0x0000003a2438723c */ /* 0x060fe20000081058 */
[----:B------:R-:W-:Y:S04]  /*a3f0*/  LDS R88, [R28+0x11080] ;  /* 0x011080001c587984 */ /* 0x000fe80000000800 */
[----:B------:R-:W-:Y:S03]  /*a400*/  LDS R90, [R28+0x11480] ;  /* 0x011480001c5a7984 */ /* 0x000fe60000000800 */
[C---:B------:R-:W-:Y:S01]  /*a410*/  HMMA.1688.F32.TF32 R60, R36.reuse, R62, R44 ;  /* 0x0000003e243c723c */ /* 0x040fe2000008102c */
[----:B------:R-:W-:Y:S04]  /*a420*/  LDS R89, [R29+0x11080] ;  /* 0x011080001d597984 */ /* 0x000fe80000000800 */
[----:B------:R-:W-:Y:S03]  /*a430*/  LDS R91, [R29+0x11480] ;  /* 0x011480001d5b7984 */ /* 0x000fe60000000800 */
[C---:B------:R-:W-:Y:S01]  /*a440*/  HMMA.1688.F32.TF32 R92, R36.reuse, R94, R40 ;  /* 0x0000005e245c723c */ /* 0x040fe20000081028 */
[----:B------:R-:W1:Y:S04]  /*a450*/  LDSM.16.M88.4 R44, [R5] ;  /* 0x00000000052c783b */ /* 0x000e680000000200 */
[----:B------:R-:W2:Y:S03]  /*a460*/  LDSM.16.M88.4 R40, [R5+0x2000] ;  /* 0x002000000528783b */ /* 0x000ea60000000200 */
[----:B------:R-:W-:Y:S01]  /*a470*/  HMMA.1688.F32.TF32 R84, R36, R86, R32 ;  /* 0x000000562454723c */ /* 0x000fe20000081020 */
[----:B------:R-:W3:Y:S04]  /*a480*/  LDSM.16.M88.4 R36, [R5+0x4000] ;  /* 0x004000000524783b */ /* 0x000ee80000000200 */
[----:B------:R-:W-:Y:S04]  /*a490*/  LDS R101, [R31+0x11080] ;  /* 0x011080001f657984 */ /* 0x000fe80000000800 */
[----:B------:R-:W5:Y:S04]  /*a4a0*/  LDS R103, [R31+0x11480] ;  /* 0x011480001f677984 */ /* 0x000f680000000800 */
[----:B------:R-:W5:Y:S01]  /*a4b0*/  LDSM.16.M88.4 R32, [R5+0x6000] ;  /* 0x006000000520783b */ /* 0x000f620000000200 */
[C---:B-1----:R-:W-:Y:S08]  /*a4c0*/  HMMA.1688.F32.TF32 R56, R88.reuse, R44, R56 ;  /* 0x0000002c5838723c */ /* 0x042ff00000081038 */
[C---:B--2---:R-:W-:Y:S08]  /*a4d0*/  HMMA.1688.F32.TF32 R60, R88.reuse, R40, R60 ;  /* 0x00000028583c723c */ /* 0x044ff0000008103c */
[----:B---3--:R-:W-:Y:S08]  /*a4e0*/  HMMA.1688.F32.TF32 R92, R88, R36, R92 ;  /* 0x00000024585c723c */ /* 0x008ff0000008105c */
[-C--:B------:R-:W-:Y:S08]  /*a4f0*/  HMMA.1688.F32.TF32 R76, R124, R44.reuse, R76 ;  /* 0x0000002c7c4c723c */ /* 0x080ff0000008104c */
[-C--:B------:R-:W-:Y:S08]  /*a500*/  HMMA.1688.F32.TF32 R72, R112, R44.reuse, R72 ;  /* 0x0000002c7048723c */ /* 0x080ff00000081048 */
[----:B-----5:R-:W-:Y:S08]  /*a510*/  HMMA.1688.F32.TF32 R48, R100, R44, R48 ;  /* 0x0000002c6430723c */ /* 0x020ff00000081030 */
[-C--:B------:R-:W-:Y:S08]  /*a520*/  HMMA.1688.F32.TF32 R68, R124, R40.reuse, R68 ;  /* 0x000000287c44723c */ /* 0x080ff00000081044 */
[-C--:B------:R-:W-:Y:S08]  /*a530*/  HMMA.1688.F32.TF32 R64, R112, R40.reuse, R64 ;  /* 0x000000287040723c */ /* 0x080ff00000081040 */
[----:B------:R-:W-:Y:S08]  /*a540*/  HMMA.1688.F32.TF32 R52, R100, R40, R52 ;  /* 0x000000286434723c */ /* 0x000ff00000081034 */
[C---:B------:R-:W-:Y:S08]  /*a550*/  HMMA.1688.F32.TF32 R80, R124.reuse, R36, R80 ;  /* 0x000000247c50723c */ /* 0x040ff00000081050 */
[----:B------:R-:W-:Y:S01]  /*a560*/  HMMA.1688.F32.TF32 R120, R124, R32, R120 ;  /* 0x000000207c78723c */ /* 0x000fe20000081078 */
        /* <DEDUP_REMOVED lines=11> */
[-C--:B------:R-:W-:Y:S01]  /*a620*/  HMMA.1688.F32.TF32 R96, R100, R32.reuse, R96 ;  /* 0x000000206460723c */ /* 0x080fe20000081060 */
[----:B------:R-:W-:Y:S04]  /*a630*/  LDS R100, [R30+0x11880] ;  /* 0x011880001e647984 */ /* 0x000fe80000000800 */
[----:B------:R-:W-:Y:S03]  /*a640*/  LDS R102, [R30+0x11c80] ;  /* 0x011c80001e667984 */ /* 0x000fe60000000800 */
[----:B------:R-:W-:Y:S01]  /*a650*/  HMMA.1688.F32.TF32 R88, R88, R32, R84 ;  /* 0x000000205858723c */ /* 0x000fe20000081054 */
[----:B------:R-:W-:Y:S04]  /*a660*/  LDS R101, [R31+0x11880] ;  /* 0x011880001f657984 */ /* 0x000fe80000000800 */
[----:B------:R-:W3:Y:S04]  /*a670*/  LDS R103, [R31+0x11c80] ;  /* 0x011c80001f677984 */ /* 0x000ee80000000800 */
[----:B------:R-:W-:Y:S04]  /*a680*/  LDS R84, [R28+0x11880] ;  /* 0x011880001c547984 */ /* 0x000fe80000000800 */
[----:B------:R-:W-:Y:S01]  /*a690*/  LDS R86, [R28+0x11c80] ;  /* 0x011c80001c567984 */ /* 0x000fe20000000800 */
[C---:B-1----:R-:W-:Y:S03]  /*a6a0*/  HMMA.1688.F32.TF32 R76, R124.reuse, R46, R76 ;  /* 0x0000002e7c4c723c */ /* 0x042fe6000008104c */
[----:B------:R-:W-:Y:S04]  /*a6b0*/  LDS R85, [R29+0x11880] ;  /* 0x011880001d557984 */ /* 0x000fe80000000800 */
[----:B------:R-:W1:Y:S01]  /*a6c0*/  LDS R87, [R29+0x11c80] ;  /* 0x011c80001d577984 */ /* 0x000e620000000800 */
[----:B------:R-:W-:Y:S03]  /*a6d0*/  HMMA.1688.F32.TF32 R68, R124, R42, R68 ;  /* 0x0000002a7c44723c */ /* 0x000fe60000081044 */
[----:B------:R-:W-:Y:S04]  /*a6e0*/  LDS R36, [R30+0x12080] ;  /* 0x012080001e247984 */ /* 0x000fe80000000800 */
[----:B------:R-:W-:Y:S01]  /*a6f0*/  LDS R37, [R31+0x12080] ;  /* 0x012080001f257984 */ /* 0x000fe20000000800 */
[C---:B--2---:R-:W-:Y:S03]  /*a700*/  HMMA.1688.F32.TF32 R72, R112.reuse, R46, R72 ;  /* 0x0000002e7048723c */ /* 0x044fe60000081048 */
[----:B------:R-:W-:Y:S04]  /*a710*/  LDS R32, [R28+0x12080] ;  /* 0x012080001c207984 */ /* 0x000fe80000000800 */
[----:B------:R-:W-:Y:S01]  /*a720*/  LDS R33, [R29+0x12080] ;  /* 0x012080001d217984 */ /* 0x000fe20000000800 */
[C---:B------:R-:W-:Y:S08]  /*a730*/  HMMA.1688.F32.TF32 R64, R112.reuse, R42, R64 ;  /* 0x0000002a7040723c */ /* 0x040ff00000081040 */
[C---:B------:R-:W-:Y:S08]  /*a740*/  HMMA.1688.F32.TF32 R116, R112.reuse, R38, R116 ;  /* 0x000000267074723c */ /* 0x040ff00000081074 */
[----:B------:R-:W-:Y:S01]  /*a750*/  HMMA.1688.F32.TF32 R108, R112, R34, R108 ;  /* 0x00000022706c723c */ /* 0x000fe2000008106c */
[----:B------:R-:W-:Y:S07]  /*a760*/  LDSM.16.M88.4 R112, [R6+0x6080] ;  /* 0x006080000670783b */ /* 0x000fee0000000200 */
[C---:B---3--:R-:W-:Y:S08]  /*a770*/  HMMA.1688.F32.TF32 R48, R100.reuse, R46, R48 ;  /* 0x0000002e6430723c */ /* 0x048ff00000081030 */
[C---:B------:R-:W-:Y:S08]  /*a780*/  HMMA.1688.F32.TF32 R52, R100.reuse, R42, R52 ;  /* 0x0000002a6434723c */ /* 0x040ff00000081034 */
[C---:B------:R-:W-:Y:S08]  /*a790*/  HMMA.1688.F32.TF32 R104, R100.reuse, R38, R104 ;  /* 0x000000266468723c */ /* 0x040ff00000081068 */
[----:B------:R-:W-:Y:S01]  /*a7a0*/  HMMA.1688.F32.TF32 R96, R100, R34, R96 ;  /* 0x000000226460723c */ /* 0x000fe20000081060 */
[----:B------:R-:W-:Y:S07]  /*a7b0*/  LDSM.16.M88.4 R100, [R6+0x80] ;  /* 0x000080000664783b */ /* 0x000fee0000000200 */
[C---:B-1----:R-:W-:Y:S01]  /*a7c0*/  HMMA.1688.F32.TF32 R56, R84.reuse, R46, R56 ;  /* 0x0000002e5438723c */ /* 0x042fe20000081038 */
[----:B------:R-:W-:Y:S07]  /*a7d0*/  LDSM.16.M88.4 R44, [R6+0x2080] ;  /* 0x00208000062c783b */ /* 0x000fee0000000200 */
[----:B------:R-:W-:Y:S01]  /*a7e0*/  HMMA.1688.F32.TF32 R60, R84, R42, R60 ;  /* 0x0000002a543c723c */ /* 0x000fe2000008103c */
[----:B------:R1:W-:Y:S07]  /*a7f0*/  LDSM.16.M88.4 R40, [R6+0x4080] ;  /* 0x004080000628783b */ /* 0x0003ee0000000200 */
[C---:B------:R-:W-:Y:S01]  /*a800*/  HMMA.1688.F32.TF32 R80, R124.reuse, R38, R80 ;  /* 0x000000267c50723c */ /* 0x040fe20000081050 */
[----:B-1----:R-:W2:Y:S07]  /*a810*/  LDL R6, [R1+0x58] ;  /* 0x0000580001067983 */ /* 0x002eae0000100800 */
        /* <DEDUP_REMOVED lines=8> */
[----:B------:R-:W-:Y:S04]  /*a8a0*/  LDS R86, [R28+0x12400] ;  /* 0x012400001c567984 */ /* 0x000fe80000000800 */
[----:B------:R-:W-:Y:S04]  /*a8b0*/  LDS R85, [R29+0x12000] ;  /* 0x012000001d557984 */ /* 0x000fe80000000800 */
[----:B------:R-:W3:Y:S04]  /*a8c0*/  LDS R87, [R29+0x12400] ;  /* 0x012400001d577984 */ /* 0x000ee80000000800 */
[----:B------:R-:W-:Y:S04]  /*a8d0*/  LDS R38, [R30+0x12480] ;  /* 0x012480001e267984 */ /* 0x000fe80000000800 */
[----:B------:R-:W5:Y:S04]  /*a8e0*/  LDS R39, [R31+0x12480] ;  /* 0x012480001f277984 */ /* 0x000f680000000800 */
[----:B------:R-:W-:Y:S04]  /*a8f0*/  LDS R34, [R28+0x12480] ;  /* 0x012480001c227984 */ /* 0x000fe80000000800 */
[----:B------:R-:W3:Y:S01]  /*a900*/  LDS R35, [R29+0x12480] ;  /* 0x012480001d237984 */ /* 0x000ee20000000800 */
[C---:B-1----:R-:W-:Y:S08]  /*a910*/  HMMA.1688.F32.TF32 R76, R124.reuse, R100, R76 ;  /* 0x000000647c4c723c */ /* 0x042ff0000008104c */
[C---:B------:R-:W-:Y:S08]  /*a920*/  HMMA.1688.F32.TF32 R68, R124.reuse, R44, R68 ;  /* 0x0000002c7c44723c */ /* 0x040ff00000081044 */
[C---:B------:R-:W-:Y:S08]  /*a930*/  HMMA.1688.F32.TF32 R80, R124.reuse, R40, R80 ;  /* 0x000000287c50723c */ /* 0x040ff00000081050 */
[----:B------:R-:W-:Y:S01]  /*a940*/  HMMA.1688.F32.TF32 R120, R124, R112, R120 ;  /* 0x000000707c78723c */ /* 0x000fe20000081078 */
[----:B------:R-:W-:Y:S04]  /*a950*/  LDS R124, [R30+0x12800] ;  /* 0x012800001e7c7984 */ /* 0x000fe80000000800 */
[----:B------:R-:W-:Y:S03]  /*a960*/  LDS R126, [R30+0x12c00] ;  /* 0x012c00001e7e7984 */ /* 0x000fe60000000800 */
[C---:B---3--:R-:W-:Y:S01]  /*a970*/  HMMA.1688.F32.TF32 R72, R84.reuse, R100, R72 ;  /* 0x000000645448723c */ /* 0x048fe20000081048 */
[----:B------:R-:W-:Y:S04]  /*a980*/  LDS R125, [R31+0x12800] ;  /* 0x012800001f7d7984 */ /* 0x000fe80000000800 */
[----:B------:R-:W1:Y:S03]  /*a990*/  LDS R127, [R31+0x12c00] ;  /* 0x012c00001f7f7984 */ /* 0x000e660000000800 */
[C---:B------:R-:W-:Y:S08]  /*a9a0*/  HMMA.1688.F32.TF32 R64, R84.reuse, R44, R64 ;  /* 0x0000002c5440723c */ /* 0x040ff00000081040 */
[C---:B------:R-:W-:Y:S08]  /*a9b0*/  HMMA.1688.F32.TF32 R116, R84.reuse, R40, R116 ;  /* 0x000000285474723c */ /* 0x040ff00000081074 */
[----:B------:R-:W-:Y:S01]  /*a9c0*/  HMMA.1688.F32.TF32 R108, R84, R112, R108 ;  /* 0x00000070546c723c */ /* 0x000fe2000008106c */
[----:B------:R-:W-:Y:S04]  /*a9d0*/  LDS R84, [R28+0x12800] ;  /* 0x012800001c547984 */ /* 0x000fe80000000800 */
[----:B------:R-:W-:Y:S03]  /*a9e0*/  LDS R86, [R28+0x12c00] ;  /* 0x012c00001c567984 */ /* 0x000fe60000000800 */
[C---:B-----5:R-:W-:Y:S01]  /*a9f0*/  HMMA.1688.F32.TF32 R48, R36.reuse, R100, R48 ;  /* 0x000000642430723c */ /* 0x060fe20000081030 */
[----:B------:R-:W-:Y:S04]  /*aa00*/  LDS R85, [R29+0x12800] ;  /* 0x012800001d557984 */ /* 0x000fe80000000800 */
[----:B------:R-:W3:Y:S03]  /*aa10*/  LDS R87, [R29+0x12c00] ;  /* 0x012c00001d577984 */ /* 0x000ee60000000800 */
[C---:B------:R-:W-:Y:S08]  /*aa20*/  HMMA.1688.F32.TF32 R52, R36.reuse, R44, R52 ;  /* 0x0000002c2434723c */ /* 0x040ff00000081034 */
[C---:B------:R-:W-:Y:S08]  /*aa30*/  HMMA.1688.F32.TF32 R104, R36.reuse, R40, R104 ;  /* 0x000000282468723c */ /* 0x040ff00000081068 */
[----:B------:R-:W-:Y:S01]  /*aa40*/  HMMA.1688.F32.TF32 R96, R36, R112, R96 ;  /* 0x000000702460723c */ /* 0x000fe20000081060 */
[----:B------:R-:W-:Y:S04]  /*aa50*/  LDS R36, [R30+0x12880] ;  /* 0x012880001e247984 */ /* 0x000fe80000000800 */
[----:B------:R-:W-:Y:S03]  /*aa60*/  LDS R38, [R30+0x12c80] ;  /* 0x012c80001e267984 */ /* 0x000fe60000000800 */
[C---:B------:R-:W-:Y:S01]  /*aa70*/  HMMA.1688.F32.TF32 R56, R32.reuse, R100, R56 ;  /* 0x000000642038723c */ /* 0x040fe20000081038 */
[----:B------:R-:W-:Y:S04]  /*aa80*/  LDS R37, [R31+0x12880] ;  /* 0x012880001f257984 */ /* 0x000fe80000000800 */
[----:B------:R-:W5:Y:S03]  /*aa90*/  LDS R39, [R31+0x12c80] ;  /* 0x012c80001f277984 */ /* 0x000f660000000800 */
[C---:B------:R-:W-:Y:S08]  /*aaa0*/  HMMA.1688.F32.TF32 R60, R32.reuse, R44, R60 ;  /* 0x0000002c203c723c */ /* 0x040ff0000008103c */
[C---:B------:R-:W-:Y:S01]  /*aab0*/  HMMA.1688.F32.TF32 R92, R32.reuse, R40, R92 ;  /* 0x00000028205c723c */ /* 0x040fe2000008105c */
[----:B------:R-:W-:Y:S04]  /*aac0*/  LDS R40, [R28+0x13080] ;  /* 0x013080001c287984 */ /* 0x000fe80000000800 */
[----:B------:R-:W-:Y:S03]  /*aad0*/  LDS R41, [R29+0x13080] ;  /* 0x013080001d297984 */ /* 0x000fe60000000800 */
[----:B------:R-:W-:Y:S01]  /*aae0*/  HMMA.1688.F32.TF32 R88, R32, R112, R88 ;  /* 0x000000702058723c */ /* 0x000fe20000081058 */
[----:B------:R-:W-:Y:S04]  /*aaf0*/  LDS R32, [R28+0x12880] ;  /* 0x012880001c207984 */ /* 0x000fe80000000800 */
[----:B------:R-:W-:Y:S04]  /*ab00*/  LDS R34, [R28+0x12c80] ;  /* 0x012c80001c227984 */ /* 0x000fe80000000800 */
[----:B------:R-:W-:Y:S04]  /*ab10*/  LDS R33, [R29+0x12880] ;  /* 0x012880001d217984 */ /* 0x000fe80000000800 */
[----:B------:R-:W4:Y:S01]  /*ab20*/  LDS R35, [R29+0x12c80] ;  /* 0x012c80001d237984 */ /* 0x000f220000000800 */
[-C--:B-1----:R-:W-:Y:S03]  /*ab30*/  HMMA.1688.F32.TF32 R76, R124, R102.reuse, R76 ;  /* 0x000000667c4c723c */ /* 0x082fe6000008104c */
[----:B------:R-:W-:Y:S04]  /*ab40*/  LDS R112, [R28+0x13000] ;  /* 0x013000001c707984 */ /* 0x000fe80000000800 */
[----:B------:R-:W-:Y:S01]  /*ab50*/  LDS R113, [R29+0x13000] ;  /* 0x013000001d717984 */ /* 0x000fe20000000800 */
[C---:B---3--:R-:W-:Y:S08]  /*ab60*/  HMMA.1688.F32.TF32 R72, R84.reuse, R102, R72 ;  /* 0x000000665448723c */ /* 0x048ff00000081048 */
[C---:B------:R-:W-:Y:S08]  /*ab70*/  HMMA.1688.F32.TF32 R64, R84.reuse, R46, R64 ;  /* 0x0000002e5440723c */ /* 0x040ff00000081040 */
[C---:B------:R-:W-:Y:S08]  /*ab80*/  HMMA.1688.F32.TF32 R116, R84.reuse, R42, R116 ;  /* 0x0000002a5474723c */ /* 0x040ff00000081074 */
[----:B------:R-:W-:Y:S08]  /*ab90*/  HMMA.1688.F32.TF32 R108, R84, R114, R108 ;  /* 0x00000072546c723c */ /* 0x000ff0000008106c */
[----:B-----5:R-:W-:Y:S08]  /*aba0*/  HMMA.1688.F32.TF32 R48, R36, R102, R48 ;  /* 0x000000662430723c */ /* 0x020ff00000081030 */
[-C--:B------:R-:W-:Y:S08]  /*abb0*/  HMMA.1688.F32.TF32 R68, R124, R46.reuse, R68 ;  /* 0x0000002e7c44723c */ /* 0x080ff00000081044 */
[C---:B------:R-:W-:Y:S08]  /*abc0*/  HMMA.1688.F32.TF32 R52, R36.reuse, R46, R52 ;  /* 0x0000002e2434723c */ /* 0x040ff00000081034 */
[C---:B------:R-:W-:Y:S08]  /*abd0*/  HMMA.1688.F32.TF32 R104, R36.reuse, R42, R104 ;  /* 0x0000002a2468723c */ /* 0x040ff00000081068 */
[----:B------:R-:W-:Y:S01]  /*abe0*/  HMMA.1688.F32.TF32 R96, R36, R114, R96 ;  /* 0x000000722460723c */ /* 0x000fe20000081060 */
[----:B------:R-:W-:Y:S07]  /*abf0*/  LDSM.16.M88.4 R36, [R5+0x80] ;  /* 0x000080000524783b */ /* 0x000fee0000000200 */
[C---:B----4-:R-:W-:Y:S01]  /*ac00*/  HMMA.1688.F32.TF32 R100, R32.reuse, R102, R56 ;  /* 0x000000662064723c */ /* 0x050fe20000081038 */
[----:B------:R-:W-:Y:S07]  /*ac10*/  LDSM.16.M88.4 R56, [R5+0x4080] ;  /* 0x004080000538783b */ /* 0x000fee0000000200 */
[C---:B------:R-:W-:Y:S01]  /*ac20*/  HMMA.1688.F32.TF32 R84, R32.reuse, R46, R60 ;  /* 0x0000002e2054723c */ /* 0x040fe2000008103c */
[----:B------:R-:W-:Y:S04]  /*ac30*/  LDSM.16.M88.4 R44, [R5+0x2080] ;  /* 0x00208000052c783b */ /* 0x000fe80000000200 */
[----:B------:R-:W-:Y:S03]  /*ac40*/  LDSM.16.M88.4 R60, [R5+0x6080] ;  /* 0x00608000053c783b */ /* 0x000fe60000000200 */
[C---:B------:R-:W-:Y:S08]  /*ac50*/  HMMA.1688.F32.TF32 R92, R32.reuse, R42, R92 ;  /* 0x0000002a205c723c */ /* 0x040ff0000008105c */
[----:B------:R-:W-:Y:S01]  /*ac60*/  HMMA.1688.F32.TF32 R88, R32, R114, R88 ;  /* 0x000000722058723c */ /* 0x000fe20000081058 */
[----:B------:R-:W-:Y:S04]  /*ac70*/  LDS R32, [R30+0x13080] ;  /* 0x013080001e207984 */ /* 0x000fe80000000800 */
[----:B------:R-:W-:Y:S04]  /*ac80*/  LDS R34, [R30+0x13480] ;  /* 0x013480001e227984 */ /* 0x000fe80000000800 */
[----:B------:R-:W-:Y:S04]  /*ac90*/  LDS R33, [R31+0x13080] ;  /* 0x013080001f217984 */ /* 0x000fe80000000800 */
[----:B------:R-:W1:Y:S01]  /*aca0*/  LDS R35, [R31+0x13480] ;  /* 0x013480001f237984 */ /* 0x000e620000000800 */
[C---:B------:R-:W-:Y:S03]  /*acb0*/  HMMA.1688.F32.TF32 R80, R124.reuse, R42, R80 ;  /* 0x0000002a7c50723c */ /* 0x040fe60000081050 */
[----:B------:R-:W-:Y:S04]  /*acc0*/  LDS R42, [R28+0x13480] ;  /* 0x013480001c2a7984 */ /* 0x000fe80000000800 */
[----:B------:R-:W3:Y:S01]  /*acd0*/  LDS R43, [R29+0x13480] ;  /* 0x013480001d2b7984 */ /* 0x000ee20000000800 */
[----:B------:R-:W-:Y:S03]  /*ace0*/  HMMA.1688.F32.TF32 R120, R124, R114, R120 ;  /* 0x000000727c78723c */ /* 0x000fe60000081078 */
[----:B------:R-:W-:Y:S04]  /*acf0*/  LDS R124, [R30+0x13000] ;  /* 0x013000001e7c7984 */ /* 0x000fe80000000800 */
[----:B------:R-:W-:Y:S04]  /*ad00*/  LDS R126, [R30+0x13400] ;  /* 0x013400001e7e7984 */ /* 0x000fe80000000800 */
[----:B------:R-:W-:Y:S04]  /*ad10*/  LDS R125, [R31+0x13000] ;  /* 0x013000001f7d7984 */ /* 0x000fe80000000800 */
[----:B------:R-:W4:Y:S04]  /*ad20*/  LDS R127, [R31+0x13400] ;  /* 0x013400001f7f7984 */ /* 0x000f280000000800 */
[----:B------:R-:W-:Y:S04]  /*ad30*/  LDS R114, [R28+0x13400] ;  /* 0x013400001c727984 */ /* 0x000fe80000000800 */
[----:B------:R-:W5:Y:S01]  /*ad40*/  LDS R115, [R29+0x13400] ;  /* 0x013400001d737984 */ /* 0x000f620000000800 */
[C---:B-1----:R-:W-:Y:S08]  /*ad50*/  HMMA.1688.F32.TF32 R48, R32.reuse, R36, R48 ;  /* 0x000000242030723c */ /* 0x042ff00000081030 */
[C---:B------:R-:W-:Y:S08]  /*ad60*/  HMMA.1688.F32.TF32 R52, R32.reuse, R44, R52 ;  /* 0x0000002c2034723c */ /* 0x040ff00000081034 */
[C---:B------:R-:W-:Y:S08]  /*ad70*/  HMMA.1688.F32.TF32 R104, R32.reuse, R56, R104 ;  /* 0x000000382068723c */ /* 0x040ff00000081068 */
[----:B------:R-:W-:Y:S01]  /*ad80*/  HMMA.1688.F32.TF32 R96, R32, R60, R96 ;  /* 0x0000003c2060723c */ /* 0x000fe20000081060 */
[----:B------:R-:W-:Y:S04]  /*ad90*/  LDS R32, [R30+0x13880] ;  /* 0x013880001e207984 */ /* 0x000fe80000000800 */
[----:B------:R-:W-:Y:S04]  /*ada0*/  LDS R34, [R30+0x13c80] ;  /* 0x013c80001e227984 */ /* 0x000fe80000000800 */
[----:B------:R-:W-:Y:S04]  /*adb0*/  LDS R33, [R31+0x13880] ;  /* 0x013880001f217984 */ /* 0x000fe80000000800 */
[----:B------:R-:W1:Y:S01]  /*adc0*/  LDS R35, [R31+0x13c80] ;  /* 0x013c80001f237984 */ /* 0x000e620000000800 */
[C---:B---3--:R-:W-:Y:S08]  /*add0*/  HMMA.1688.F32.TF32 R100, R40.reuse, R36, R100 ;  /* 0x000000242864723c */ /* 0x048ff00000081064 */
[C---:B------:R-:W-:Y:S08]  /*ade0*/  HMMA.1688.F32.TF32 R84, R40.reuse, R44, R84 ;  /* 0x0000002c2854723c */ /* 0x040ff00000081054 */
[C---:B------:R-:W-:Y:S08]  /*adf0*/  HMMA.1688.F32.TF32 R92, R40.reuse, R56, R92 ;  /* 0x00000038285c723c */ /* 0x040ff0000008105c */
[----:B------:R-:W-:Y:S01]  /*ae00*/  HMMA.1688.F32.TF32 R88, R40, R60, R88 ;  /* 0x0000003c2858723c */ /* 0x000fe20000081058 */
[----:B------:R-:W3:Y:S04]  /*ae10*/  LDL R43, [R1+0x70] ;  /* 0x00007000012b7983 */ /* 0x000ee80000100800 */
[----:B------:R-:W3:Y:S01]  /*ae20*/  LDL R42, [R1+0x40] ;  /* 0x00004000012a7983 */ /* 0x000ee20000100800 */
[----:B------:R-:W-:-:S03]  /*ae30*/  ISETP.GE.AND P0, PT, R3, UR6, PT ;  /* 0x0000000603007c0c */ /* 0x000fc6000bf06270 */
[----:B------:R-:W3:Y:S01]  /*ae40*/  LDL R41, [R1+0x68] ;  /* 0x0000680001297983 */ /* 0x000ee20000100800 */
[C---:B----4-:R-:W-:Y:S01]  /*ae50*/  HMMA.1688.F32.TF32 R76, R124.reuse, R36, R76 ;  /* 0x000000247c4c723c */ /* 0x050fe2000008104c */
[----:B------:R-:W-:Y:S02]  /*ae60*/  UIADD3 UR7, UR7, 0x1, URZ ;  /* 0x0000000107077890 */ /* 0x000fe4000fffe03f */
[----:B------:R-:W4:Y:S05]  /*ae70*/  LDL R40, [R1+0x38] ;  /* 0x0000380001287983 */ /* 0x000f2a0000100800 */
[----:B------:R-:W-:Y:S01]  /*ae80*/  HMMA.1688.F32.TF32 R68, R124, R44, R68 ;  /* 0x0000002c7c44723c */ /* 0x000fe20000081044 */
[----:B------:R-:W-:-:S02]  /*ae90*/  ISETP.LE.AND P3, PT, R252, UR4, PT ;  /* 0x00000004fc007c0c */ /* 0x000fc4000bf63270 */
[----:B------:R-:W-:-:S05]  /*aea0*/  SEL R5, RZ, 0x4, P0 ;  /* 0x00000004ff057807 */ /* 0x000fca0000000000 */
[----:B------:R-:W-:Y:S01]  /*aeb0*/  HMMA.1688.F32.TF32 R80, R124, R56, R80 ;  /* 0x000000387c50723c */ /* 0x000fe20000081050 */
[----:B------:R-:W-:-:S07]  /*aec0*/  UISETP.GT.AND UP0, UPT, UR7, 0x1, UPT ;  /* 0x000000010700788c */ /* 0x000fce000bf04270 */
[----:B------:R-:W-:Y:S01]  /*aed0*/  HMMA.1688.F32.TF32 R120, R124, R60, R120 ;  /* 0x0000003c7c78723c */ /* 0x000fe20000081078 */
[----:B------:R-:W-:Y:S04]  /*aee0*/  LDS R124, [R30+0x13800] ;  /* 0x013800001e7c7984 */ /* 0x000fe80000000800 */
[----:B------:R1:W-:Y:S03]  /*aef0*/  LDS R126, [R30+0x13c00] ;  /* 0x013c00001e7e7984 */ /* 0x0003e60000000800 */
[C---:B-----5:R-:W-:Y:S01]  /*af00*/  HMMA.1688.F32.TF32 R72, R112.reuse, R36, R72 ;  /* 0x000000247048723c */ /* 0x060fe20000081048 */
[----:B------:R-:W-:Y:S04]  /*af10*/  LDS R125, [R31+0x13800] ;  /* 0x013800001f7d7984 */ /* 0x000fe80000000800 */
[----:B------:R5:W2:Y:S03]  /*af20*/  LDS R127, [R31+0x13c00] ;  /* 0x013c00001f7f7984 */ /* 0x000aa60000000800 */
[----:B------:R-:W-:Y:S01]  /*af30*/  HMMA.1688.F32.TF32 R64, R112, R44, R64 ;  /* 0x0000002c7040723c */ /* 0x000fe20000081040 */
[----:B------:R-:W-:-:S07]  /*af40*/  IMAD R37, R3, c[0x0][0x188], RZ ;  /* 0x0000620003257a24 */ /* 0x000fce00078e02ff */
[C---:B------:R-:W-:Y:S08]  /*af50*/  HMMA.1688.F32.TF32 R116, R112.reuse, R56, R116 ;  /* 0x000000387074723c */ /* 0x040ff00000081074 */
[----:B------:R-:W-:Y:S01]  /*af60*/  HMMA.1688.F32.TF32 R108, R112, R60, R108 ;  /* 0x0000003c706c723c */ /* 0x000fe2000008106c */
[----:B------:R-:W-:Y:S04]  /*af70*/  LDS R112, [R28+0x13800] ;  /* 0x013800001c707984 */ /* 0x000fe80000000800 */
[----:B------:R-:W-:Y:S03]  /*af80*/  LDS R114, [R28+0x13c00] ;  /* 0x013c00001c727984 */ /* 0x000fe60000000800 */
[C---:B-1----:R-:W-:Y:S01]  /*af90*/  HMMA.1688.F32.TF32 R48, R32.reuse, R38, R48 ;  /* 0x000000262030723c */ /* 0x042fe20000081030 */
[----:B------:R-:W-:Y:S04]  /*afa0*/  LDS R113, [R29+0x13800] ;  /* 0x013800001d717984 */ /* 0x000fe80000000800 */
[----:B------:R-:W-:Y:S03]  /*afb0*/  LDS R115, [R29+0x13c00] ;  /* 0x013c00001d737984 */ /* 0x000fe60000000800 */
[C---:B------:R-:W-:Y:S08]  /*afc0*/  HMMA.1688.F32.TF32 R52, R32.reuse, R46, R52 ;  /* 0x0000002e2034723c */ /* 0x040ff00000081034 */
[C---:B------:R-:W-:Y:S08]  /*afd0*/  HMMA.1688.F32.TF32 R104, R32.reuse, R58, R104 ;  /* 0x0000003a2068723c */ /* 0x040ff00000081068 */
[----:B------:R-:W-:Y:S01]  /*afe0*/  HMMA.1688.F32.TF32 R96, R32, R62, R96 ;  /* 0x0000003e2060723c */ /* 0x000fe20000081060 */
[----:B------:R-:W-:Y:S04]  /*aff0*/  LDS R32, [R28+0x13880] ;  /* 0x013880001c207984 */ /* 0x000fe80000000800 */
[----:B------:R1:W-:Y:S04]  /*b000*/  LDS R34, [R28+0x13c80] ;  /* 0x013c80001c227984 */ /* 0x0003e80000000800 */
[----:B------:R-:W-:Y:S04]  /*b010*/  LDS R33, [R29+0x13880] ;  /* 0x013880001d217984 */ /* 0x000fe80000000800 */
[----:B------:R1:W1:Y:S01]  /*b020*/  LDS R35, [R29+0x13c80] ;  /* 0x013c80001d237984 */ /* 0x0002620000000800 */
[----:B------:R-:W-:Y:S01]  /*b030*/  SEL R5, R5, RZ, !P3 ;  /* 0x000000ff05057207 */ /* 0x000fe20005800000 */
[----:B------:R-:W-:Y:S01]  /*b040*/  IMAD.SHL.U32 R37, R37, 0x4, RZ ;  /* 0x0000000425257824 */ /* 0x000fe200078e00ff */
[----:B------:R-:W-:Y:S01]  /*b050*/  USEL UR7, UR7, URZ, !UP0 ;  /* 0x0000003f07077287 */ /* 0x000fe2000c000000 */
[----:B------:R-:W-:Y:S01]  /*b060*/  IMAD.MOV.U32 R30, RZ, RZ, R244 ;  /* 0x000000ffff1e7224 */ /* 0x000fe200078e00f4 */
[----:B------:R-:W-:Y:S01]  /*b070*/  ISETP.NE.U32.AND P0, PT, R5, RZ, PT ;  /* 0x000000ff0500720c */ /* 0x000fe20003f05070 */
[----:B-----5:R-:W-:Y:S01]  /*b080*/  IMAD.MOV.U32 R31, RZ, RZ, R243 ;  /* 0x000000ffff1f7224 */ /* 0x020fe200078e00f3 */
[----:B------:R-:W-:Y:S01]  /*b090*/  LOP3.LUT R45, R3, 0x8, RZ, 0xfc, !PT ;  /* 0x00000008032d7812 */ /* 0x000fe200078efcff */
[----:B--2---:R-:W-:Y:S01]  /*b0a0*/  HMMA.1688.F32.TF32 R76, R124, R38, R76 ;  /* 0x000000267c4c723c */ /* 0x004fe2000008104c */
[----:B------:R-:W-:Y:S01]  /*b0b0*/  IADD3 R36, P1, R37, R30, RZ ;  /* 0x0000001e25247210 */ /* 0x000fe20007f3e0ff */
[----:B------:R-:W-:Y:S01]  /*b0c0*/  IMAD.U32 R5, RZ, RZ, UR7 ;  /* 0x00000007ff057e24 */ /* 0x000fe2000f8e00ff */
[----:B------:R-:W-:Y:S01]  /*b0d0*/  LOP3.LUT R44, R3, 0x10, RZ, 0xfc, !PT ;  /* 0x00000010032c7812 */ /* 0x000fe200078efcff */
[----:B------:R-:W2:Y:S02]  /*b0e0*/  LDL R61, [R1+0x74] ;  /* 0x00007400013d7983 */ /* 0x000ea40000100800 */
[----:B------:R-:W-:-:S02]  /*b0f0*/  IMAD.X R37, R31, 0x1, R6, P1 ;  /* 0x000000011f257824 */ /* 0x000fc400008e0606 */
[----:B------:R-:W-:Y:S01]  /*b100*/  IMAD R5, R5, 0x4000, R0 ;  /* 0x0000400005057824 */ /* 0x000fe200078e0200 */
[----:B------:R-:W-:Y:S06]  /*b110*/  BAR.SYNC.DEFER_BLOCKING 0x0 ;  /* 0x0000000000007b1d */ /* 0x000fec0000010000 */
[----:B------:R-:W5:Y:S04]  /*b120*/  LDL R56, [R1+0x44] ;  /* 0x0000440001387983 */ /* 0x000f680000100800 */
[----:B------:R-:W2:Y:S04]  /*b130*/  LDL R60, [R1+0x6c] ;  /* 0x00006c00013c7983 */ /* 0x000ea80000100800 */
[----:B------:R-:W2:Y:S04]  /*b140*/  LDL R57, [R1+0x3c] ;  /* 0x00003c0001397983 */ /* 0x000ea80000100800 */
[----:B------:R-:W-:Y:S01]  /*b150*/  @!PT LDS RZ, [RZ] ;  /* 0x00000000fffff984 */ /* 0x000fe20000000800 */
[----:B------:R-:W-:Y:S01]  /*b160*/  @!PT LDS RZ, [RZ] ;  /* 0x00000000fffff984 */ /* 0x000fe20000000800 */
[----:B------:R-:W-:Y:S01]  /*b170*/  @!PT LDS RZ, [RZ] ;  /* 0x00000000fffff984 */ /* 0x000fe20000000800 */
[----:B------:R1:W-:Y:S04]  /*b180*/  LDGSTS.E [R5+0x10000], [R36.64], P0 ;  /* 0x1000000024057fae */ /* 0x0003e8000812184a */
[----:B-1----:R-:W2:Y:S04]  /*b190*/  LDL R37, [R1+0x60] ;  /* 0x0000600001257983 */ /* 0x002ea80000100800 */
[----:B------:R-:W5:Y:S01]  /*b1a0*/  LDL R36, [R1+0x30] ;  /* 0x0000300001247983 */ /* 0x000f620000100800 */
[----:B------:R-:W-:-:S04]  /*b1b0*/  LOP3.LUT R6, R3, 0x4, RZ, 0xfc, !PT ;  /* 0x0000000403067812 */ /* 0x000fc800078efcff */
[----:B------:R-:W-:-:S04]  /*b1c0*/  ISETP.GE.AND P0, PT, R6, UR6, PT ;  /* 0x0000000606007c0c */ /* 0x000fc8000bf06270 */
[----:B------:R-:W-:-:S04]  /*b1d0*/  SEL R6, RZ, 0x4, P0 ;  /* 0x00000004ff067807 */ /* 0x000fc80000000000 */
[----:B------:R-:W-:Y:S02]  /*b1e0*/  SEL R6, R6, RZ, !P3 ;  /* 0x000000ff06067207 */ /* 0x000fe40005800000 */
[----:B------:R-:W-:Y:S02]  /*b1f0*/  ISETP.GE.AND P0, PT, R45, UR6, PT ;  /* 0x000000062d007c0c */ /* 0x000fe4000bf06270 */
[----:B------:R-:W-:Y:S02]  /*b200*/  ISETP.NE.U32.AND P1, PT, R6, RZ, PT ;  /* 0x000000ff0600720c */ /* 0x000fe40003f25070 */
[----:B------:R-:W-:Y:S02]  /*b210*/  SEL R6, RZ, 0x4, P0 ;  /* 0x00000004ff067807 */ /* 0x000fe40000000000 */
[----:B------:R-:W-:Y:S02]  /*b220*/  IADD3 R28, P2, R132, R30, RZ ;  /* 0x0000001e841c7210 */ /* 0x000fe40007f5e0ff */
[----:B------:R-:W-:-:S03]  /*b230*/  SEL R6, R6, RZ, !P3 ;  /* 0x000000ff06067207 */ /* 0x000fc60005800000 */
[----:B------:R-:W-:Y:S01]  /*b240*/  IMAD.X R29, R31, 0x1, R133, P2 ;  /* 0x000000011f1d7824 */ /* 0x000fe200010e0685 */
[----:B------:R-:W-:-:S04]  /*b250*/  ISETP.NE.U32.AND P0, PT, R6, RZ, PT ;  /* 0x000000ff0600720c */ /* 0x000fc80003f05070 */
[----:B------:R1:W-:Y:S01]  /*b260*/  LDGSTS.E [R5+0x10400], [R28.64], P1 ;  /* 0x104000001c057fae */ /* 0x0003e2000892184a */
[----:B------:R-:W-:Y:S02]  /*b270*/  LOP3.LUT R45, R3, 0xc, RZ, 0xfc, !PT ;  /* 0x0000000c032d7812 */ /* 0x000fe400078efcff */
[----:B-1----:R-:W-:-:S05]  /*b280*/  IADD3 R28, P1, R134, R30, RZ ;  /* 0x0000001e861c7210 */ /* 0x002fca0007f3e0ff */
[----:B------:R-:W-:-:S05]  /*b290*/  IMAD.X R29, R31, 0x1, R135, P1 ;  /* 0x000000011f1d7824 */ /* 0x000fca00008e0687 */
[----:B------:R3:W-:Y:S01]  /*b2a0*/  LDGSTS.E [R5+0x10800], [R28.64], P0 ;  /* 0x108000001c057fae */ /* 0x0007e2000812184a */
[----:B------:R-:W-:-:S04]  /*b2b0*/  ISETP.GE.AND P0, PT, R45, UR6, PT ;  /* 0x000000062d007c0c */ /* 0x000fc8000bf06270 */
[----:B------:R-:W-:-:S04]  /*b2c0*/  SEL R6, RZ, 0x4, P0 ;  /* 0x00000004ff067807 */ /* 0x000fc80000000000 */
[----:B------:R-:W-:Y:S02]  /*b2d0*/  SEL R6, R6, RZ, !P3 ;  /* 0x000000ff06067207 */ /* 0x000fe40005800000 */
[----:B------:R-:W-:Y:S02]  /*b2e0*/  ISETP.GE.AND P0, PT, R44, UR6, PT ;  /* 0x000000062c007c0c */ /* 0x000fe4000bf06270 */
[----:B------:R-:W-:Y:S02]  /*b2f0*/  ISETP.NE.U32.AND P1, PT, R6, RZ, PT ;  /* 0x000000ff0600720c */ /* 0x000fe40003f25070 */
[----:B------:R-:W-:-:S04]  /*b300*/  SEL R6, RZ, 0x4, P0 ;  /* 0x00000004ff067807 */ /* 0x000fc80000000000 */
[----:B------:R-:W-:-:S04]  /*b310*/  SEL R6, R6, RZ, !P3 ;  /* 0x000000ff06067207 */ /* 0x000fc80005800000 */
[----:B------:R-:W-:Y:S02]  /*b320*/  ISETP.NE.U32.AND P0, PT, R6, RZ, PT ;  /* 0x000000ff0600720c */ /* 0x000fe40003f05070 */
[----:B---3--:R-:W-:-:S05]  /*b330*/  IADD3 R28, P2, R43, R30, RZ ;  /* 0x0000001e2b1c7210 */ /* 0x008fca0007f5e0ff */
[----:B------:R-:W-:-:S05]  /*b340*/  IMAD.X R29, R31, 0x1, R42, P2 ;  /* 0x000000011f1d7824 */ /* 0x000fca00010e062a */
[----:B------:R1:W-:Y:S02]  /*b350*/  LDGSTS.E [R5+0x10c00], [R28.64], P1 ;  /* 0x10c000001c057fae */ /* 0x0003e4000892184a */
[----:B-1----:R-:W-:Y:S02]  /*b360*/  IADD3 R28, P1, R41, R30, RZ ;  /* 0x0000001e291c7210 */ /* 0x002fe40007f3e0ff */
[----:B------:R-:W-:-:S03]  /*b370*/  LOP3.LUT R41, R3, 0x14, RZ, 0xfc, !PT ;  /* 0x0000001403297812 */ /* 0x000fc600078efcff */
[----:B----4-:R-:W-:-:S05]  /*b380*/  IMAD.X R29, R31, 0x1, R40, P1 ;  /* 0x000000011f1d7824 */ /* 0x010fca00008e0628 */
[----:B------:R2:W-:Y:S01]  /*b390*/  LDGSTS.E [R5+0x11000], [R28.64], P0 ;  /* 0x110000001c057fae */ /* 0x0005e2000812184a */
[----:B------:R-:W-:Y:S02]  /*b3a0*/  ISETP.GE.AND P0, PT, R41, UR6, PT ;  /* 0x0000000629007c0c */ /* 0x000fe4000bf06270 */
[----:B------:R-:W-:Y:S02]  /*b3b0*/  LOP3.LUT R40, R3, 0x18, RZ, 0xfc, !PT ;  /* 0x0000001803287812 */ /* 0x000fe400078efcff */
[----:B------:R-:W-:Y:S02]  /*b3c0*/  SEL R6, RZ, 0x4, P0 ;  /* 0x00000004ff067807 */ /* 0x000fe40000000000 */
[----:B------:R-:W-:Y:S02]  /*b3d0*/  ISETP.GE.AND P0, PT, R40, UR6, PT ;  /* 0x0000000628007c0c */ /* 0x000fe4000bf06270 */
[----:B------:R-:W-:-:S04]  /*b3e0*/  SEL R6, R6, RZ, !P3 ;  /* 0x000000ff06067207 */ /* 0x000fc80005800000 */
[----:B------:R-:W-:Y:S02]  /*b3f0*/  ISETP.NE.U32.AND P1, PT, R6, RZ, PT ;  /* 0x000000ff0600720c */ /* 0x000fe40003f25070 */
[----:B------:R-:W-:-:S04]  /*b400*/  SEL R6, RZ, 0x4, P0 ;  /* 0x00000004ff067807 */ /* 0x000fc80000000000 */
[----:B------:R-:W-:-:S04]  /*b410*/  SEL R6, R6, RZ, !P3 ;  /* 0x000000ff06067207 */ /* 0x000fc80005800000 */
[----:B------:R-:W-:Y:S02]  /*b420*/  ISETP.NE.U32.AND P0, PT, R6, RZ, PT ;  /* 0x000000ff0600720c */ /* 0x000fe40003f05070 */
[----:B--2---:R-:W-:Y:S02]  /*b430*/  IADD3 R28, P2, R37, R30, RZ ;  /* 0x0000001e251c7210 */ /* 0x004fe40007f5e0ff */
[----:B------:R-:W-:-:S03]  /*b440*/  LOP3.LUT R37, R3, 0x18, RZ, 0xfc, !PT ;  /* 0x0000001803257812 */ /* 0x000fc600078efcff */
[----:B-----5:R-:W-:Y:S02]  /*b450*/  IMAD.X R29, R31, 0x1, R36, P2 ;  /* 0x000000011f1d7824 */ /* 0x020fe400010e0624 */
[----:B------:R-:W-:-:S03]  /*b460*/  IMAD R37, R37, c[0x0][0x188], RZ ;  /* 0x0000620025257a24 */ /* 0x000fc600078e02ff */
[----:B------:R1:W-:Y:S01]  /*b470*/  LDGSTS.E [R5+0x11400], [R28.64], P1 ;  /* 0x114000001c057fae */ /* 0x0003e2000892184a */
[----:B------:R-:W-:Y:S01]  /*b480*/  LOP3.LUT R36, R3, 0x1c, RZ, 0xfc, !PT ;  /* 0x0000001c03247812 */ /* 0x000fe200078efcff */
[----:B-1----:R-:W-:Y:S01]  /*b490*/  IMAD.WIDE R28, R37, 0x4, R30 ;  /* 0x00000004251c7825 */ /* 0x002fe200078e021e */
[----:B------:R-:W-:-:S04]  /*b4a0*/  LOP3.LUT R37, R3, 0x20, RZ, 0xfc, !PT ;  /* 0x0000002003257812 */ /* 0x000fc800078efcff */
[----:B------:R1:W-:Y:S01]  /*b4b0*/  LDGSTS.E [R5+0x11800], [R28.64], P0 ;  /* 0x118000001c057fae */ /* 0x0003e2000812184a */
[----:B------:R-:W-:Y:S02]  /*b4c0*/  ISETP.GE.AND P0, PT, R36, UR6, PT ;  /* 0x0000000624007c0c */ /* 0x000fe4000bf06270 */
[----:B------:R-:W-:Y:S02]  /*b4d0*/  LOP3.LUT R36, R3, 0x24, RZ, 0xfc, !PT ;  /* 0x0000002403247812 */ /* 0x000fe400078efcff */
[----:B------:R-:W-:Y:S02]  /*b4e0*/  SEL R6, RZ, 0x4, P0 ;  /* 0x00000004ff067807 */ /* 0x000fe40000000000 */
[----:B------:R-:W-:Y:S02]  /*b4f0*/  ISETP.GE.AND P0, PT, R37, UR6, PT ;  /* 0x0000000625007c0c */ /* 0x000fe4000bf06270 */
[----:B------:R-:W-:Y:S02]  /*b500*/  ISETP.GE.AND P1, PT, R36, UR6, PT ;  /* 0x0000000624007c0c */ /* 0x000fe4000bf26270 */
[----:B------:R-:W-:-:S02]  /*b510*/  LOP3.LUT R36, R3, 0x1c, RZ, 0xfc, !PT ;  /* 0x0000001c03247812 */ /* 0x000fc400078efcff */
[----:B-1----:R-:W-:Y:S02]  /*b520*/  SEL R28, RZ, 0x4, P0 ;  /* 0x00000004ff1c7807 */ /* 0x002fe40000000000 */
[----:B------:R-:W-:Y:S01]  /*b530*/  SEL R6, R6, RZ, !P3 ;  /* 0x000000ff06067207 */ /* 0x000fe20005800000 */
[----:B------:R-:W-:Y:S01]  /*b540*/  IMAD R36, R36, c[0x0][0x188], RZ ;  /* 0x0000620024247a24 */ /* 0x000fe200078e02ff */
[----:B------:R-:W-:Y:S02]  /*b550*/  SEL R28, R28, RZ, !P3 ;  /* 0x000000ff1c1c7207 */ /* 0x000fe40005800000 */
[----:B------:R-:W-:Y:S02]  /*b560*/  ISETP.NE.U32.AND P2, PT, R6, RZ, PT ;  /* 0x000000ff0600720c */ /* 0x000fe40003f45070 */
[----:B------:R-:W-:Y:S01]  /*b570*/  ISETP.NE.U32.AND P0, PT, R28, RZ, PT ;  /* 0x000000ff1c00720c */ /* 0x000fe20003f05070 */
[----:B------:R-:W-:Y:S01]  /*b580*/  IMAD.WIDE R28, R36, 0x4, R30 ;  /* 0x00000004241c7825 */ /* 0x000fe200078e021e */
[----:B------:R-:W-:-:S02]  /*b590*/  LOP3.LUT R36, R3, 0x20, RZ, 0xfc, !PT ;  /* 0x0000002003247812 */ /* 0x000fc400078efcff */
[----:B------:R-:W-:Y:S02]  /*b5a0*/  SEL R6, RZ, 0x4, P1 ;  /* 0x00000004ff067807 */ /* 0x000fe40000800000 */
[----:B------:R-:W-:Y:S01]  /*b5b0*/  LOP3.LUT R37, R3, 0x24, RZ, 0xfc, !PT ;  /* 0x0000002403257812 */ /* 0x000fe200078efcff */
[----:B------:R-:W-:Y:S01]  /*b5c0*/  IMAD R36, R36, c[0x0][0x188], RZ ;  /* 0x0000620024247a24 */ /* 0x000fe200078e02ff */
[----:B------:R-:W-:-:S03]  /*b5d0*/  SEL R6, R6, RZ, !P3 ;  /* 0x000000ff06067207 */ /* 0x000fc60005800000 */
[----:B------:R1:W-:Y:S01]  /*b5e0*/  LDGSTS.E [R5+0x11c00], [R28.64], P2 ;  /* 0x11c000001c057fae */ /* 0x0003e2000912184a */
[----:B------:R-:W-:Y:S01]  /*b5f0*/  ISETP.NE.U32.AND P1, PT, R6, RZ, PT ;  /* 0x000000ff0600720c */ /* 0x000fe20003f25070 */
[----:B------:R-:W-:Y:S02]  /*b600*/  IMAD R37, R37, c[0x0][0x188], RZ ;  /* 0x0000620025257a24 */ /* 0x000fe400078e02ff */
[----:B-1----:R-:W-:Y:S01]  /*b610*/  IMAD.WIDE R28, R36, 0x4, R30 ;  /* 0x00000004241c7825 */ /* 0x002fe200078e021e */
[----:B------:R-:W-:-:S04]  /*b620*/  LOP3.LUT R36, R3, 0x28, RZ, 0xfc, !PT ;  /* 0x0000002803247812 */ /* 0x000fc800078efcff */
[----:B------:R1:W-:Y:S01]  /*b630*/  LDGSTS.E [R5+0x12000], [R28.64], P0 ;  /* 0x120000001c057fae */ /* 0x0003e2000812184a */
[----:B------:R-:W-:Y:S02]  /*b640*/  ISETP.GE.AND P0, PT, R36, UR6, PT ;  /* 0x0000000624007c0c */ /* 0x000fe4000bf06270 */
[----:B------:R-:W-:Y:S02]  /*b650*/  LOP3.LUT R36, R3, 0x30, RZ, 0xfc, !PT ;  /* 0x0000003003247812 */ /* 0x000fe400078efcff */
[----:B------:R-:W-:Y:S01]  /*b660*/  SEL R6, RZ, 0x4, P0 ;  /* 0x00000004ff067807 */ /* 0x000fe20000000000 */
[----:B-1----:R-:W-:Y:S01]  /*b670*/  IMAD.WIDE R28, R37, 0x4, R30 ;  /* 0x00000004251c7825 */ /* 0x002fe200078e021e */
[----:B------:R-:W-:-:S04]  /*b680*/  LOP3.LUT R37, R3, 0x2c, RZ, 0xfc, !PT ;  /* 0x0000002c03257812 */ /* 0x000fc800078efcff */
[----:B------:R-:W-:Y:S01]  /*b690*/  ISETP.GE.AND P0, PT, R37, UR6, PT ;  /* 0x0000000625007c0c */ /* 0x000fe2000bf06270 */
[----:B------:R1:W-:Y:S01]  /*b6a0*/  LDGSTS.E [R5+0x12400], [R28.64], P1 ;  /* 0x124000001c057fae */ /* 0x0003e2000892184a */
[----:B------:R-:W-:Y:S02]  /*b6b0*/  ISETP.GE.AND P1, PT, R36, UR6, PT ;  /* 0x0000000624007c0c */ /* 0x000fe4000bf26270 */
[----:B------:R-:W-:Y:S02]  /*b6c0*/  LOP3.LUT R36, R3, 0x28, RZ, 0xfc, !PT ;  /* 0x0000002803247812 */ /* 0x000fe400078efcff */
[----:B------:R-:W-:Y:S02]  /*b6d0*/  SEL R6, R6, RZ, !P3 ;  /* 0x000000ff06067207 */ /* 0x000fe40005800000 */
[----:B-1----:R-:W-:Y:S01]  /*b6e0*/  SEL R28, RZ, 0x4, P0 ;  /* 0x00000004ff1c7807 */ /* 0x002fe20000000000 */
[----:B------:R-:W-:Y:S01]  /*b6f0*/  IMAD R36, R36, c[0x0][0x188], RZ ;  /* 0x0000620024247a24 */ /* 0x000fe200078e02ff */
[----:B------:R-:W-:-:S02]  /*b700*/  ISETP.NE.U32.AND P2, PT, R6, RZ, PT ;  /* 0x000000ff0600720c */ /* 0x000fc40003f45070 */
[----:B------:R-:W-:-:S04]  /*b710*/  SEL R28, R28, RZ, !P3 ;  /* 0x000000ff1c1c7207 */ /* 0x000fc80005800000 */
[----:B------:R-:W-:Y:S01]  /*b720*/  ISETP.NE.U32.AND P0, PT, R28, RZ, PT ;  /* 0x000000ff1c00720c */ /* 0x000fe20003f05070 */
[----:B------:R-:W-:Y:S01]  /*b730*/  IMAD.WIDE R28, R36, 0x4, R30 ;  /* 0x00000004241c7825 */ /* 0x000fe200078e021e */
[C---:B------:R-:W-:Y:S02]  /*b740*/  LOP3.LUT R36, R3.reuse, 0x2c, RZ, 0xfc, !PT ;  /* 0x0000002c03247812 */ /* 0x040fe400078efcff */
[----:B------:R-:W-:-:S03]  /*b750*/  LOP3.LUT R37, R3, 0x30, RZ, 0xfc, !PT ;  /* 0x0000003003257812 */ /* 0x000fc600078efcff */
[----:B------:R-:W-:Y:S01]  /*b760*/  IMAD R36, R36, c[0x0][0x188], RZ ;  /* 0x0000620024247a24 */ /* 0x000fe200078e02ff */
[----:B------:R1:W-:Y:S01]  /*b770*/  LDGSTS.E [R5+0x12800], [R28.64], P2 ;  /* 0x128000001c057fae */ /* 0x0003e2000912184a */
[----:B------:R-:W-:Y:S01]  /*b780*/  SEL R6, RZ, 0x4, P1 ;  /* 0x00000004ff067807 */ /* 0x000fe20000800000 */
[----:B------:R-:W-:-:S03]  /*b790*/  IMAD R37, R37, c[0x0][0x188], RZ ;  /* 0x0000620025257a24 */ /* 0x000fc600078e02ff */
[----:B------:R-:W-:Y:S01]  /*b7a0*/  SEL R6, R6, RZ, !P3 ;  /* 0x000000ff06067207 */ /* 0x000fe20005800000 */
[----:B-1----:R-:W-:Y:S01]  /*b7b0*/  IMAD.WIDE R28, R36, 0x4, R30 ;  /* 0x00000004241c7825 */ /* 0x002fe200078e021e */
[----:B------:R-:W-:-:S04]  /*b7c0*/  LOP3.LUT R36, R3, 0x34, RZ, 0xfc, !PT ;  /* 0x0000003403247812 */ /* 0x000fc800078efcff */
[----:B------:R1:W-:Y:S01]  /*b7d0*/  LDGSTS.E [R5+0x12c00], [R28.64], P0 ;  /* 0x12c000001c057fae */ /* 0x0003e2000812184a */
[----:B------:R-:W-:Y:S02]  /*b7e0*/  ISETP.GE.AND P0, PT, R36, UR6, PT ;  /* 0x0000000624007c0c */ /* 0x000fe4000bf06270 */
[----:B------:R-:W-:Y:S02]  /*b7f0*/  ISETP.NE.U32.AND P1, PT, R6, RZ, PT ;  /* 0x000000ff0600720c */ /* 0x000fe40003f25070 */
[----:B------:R-:W-:Y:S01]  /*b800*/  SEL R6, RZ, 0x4, P0 ;  /* 0x00000004ff067807 */ /* 0x000fe20000000000 */
[----:B-1----:R-:W-:Y:S01]  /*b810*/  IMAD.WIDE R28, R37, 0x4, R30 ;  /* 0x00000004251c7825 */ /* 0x002fe200078e021e */
[----:B------:R-:W-:-:S04]  /*b820*/  LOP3.LUT R37, R3, 0x38, RZ, 0xfc, !PT ;  /* 0x0000003803257812 */ /* 0x000fc800078efcff */
[----:B------:R-:W-:Y:S01]  /*b830*/  ISETP.GE.AND P0, PT, R37, UR6, PT ;  /* 0x0000000625007c0c */ /* 0x000fe2000bf06270 */
[----:B------:R-:W-:Y:S01]  /*b840*/  HMMA.1688.F32.TF32 R132, R32, R38, R100 ;  /* 0x000000262084723c */ /* 0x000fe20000081064 */
[----:B------:R-:W2:Y:S04]  /*b850*/  LDL R37, [R1+0x54] ;  /* 0x0000540001257983 */ /* 0x000ea80000100800 */
[----:B------:R-:W3:Y:S04]  /*b860*/  LDL R102, [R1+0x7c] ;  /* 0x00007c0001667983 */ /* 0x000ee80000100800 */
[----:B------:R-:W4:Y:S01]  /*b870*/  LDL R101, [R1+0x4c] ;  /* 0x00004c0001657983 */ /* 0x000f220000100800 */
[----:B------:R-:W-:-:S02]  /*b880*/  LOP3.LUT R36, R3, 0x3c, RZ, 0xfc, !PT ;  /* 0x0000003c03247812 */ /* 0x000fc400078efcff */
[----:B------:R-:W-:Y:S01]  /*b890*/  SEL R6, R6, RZ, !P3 ;  /* 0x000000ff06067207 */ /* 0x000fe20005800000 */
[----:B------:R1:W-:Y:S01]  /*b8a0*/  LDGSTS.E [R5+0x13000], [R28.64], P1 ;  /* 0x130000001c057fae */ /* 0x0003e2000892184a */
[----:B------:R-:W-:Y:S02]  /*b8b0*/  ISETP.GE.AND P1, PT, R36, UR6, PT ;  /* 0x0000000624007c0c */ /* 0x000fe4000bf26270 */
[----:B------:R-:W-:Y:S02]  /*b8c0*/  LOP3.LUT R36, R3, 0x34, RZ, 0xfc, !PT ;  /* 0x0000003403247812 */ /* 0x000fe400078efcff */
[----:B------:R-:W-:Y:S01]  /*b8d0*/  ISETP.NE.U32.AND P2, PT, R6, RZ, PT ;  /* 0x000000ff0600720c */ /* 0x000fe20003f45070 */
[----:B------:R-:W-:Y:S01]  /*b8e0*/  HMMA.1688.F32.TF32 R72, R112, R38, R72 ;  /* 0x000000267048723c */ /* 0x000fe20000081048 */
[----:B-1----:R-:W-:Y:S01]  /*b8f0*/  SEL R28, RZ, 0x4, P0 ;  /* 0x00000004ff1c7807 */ /* 0x002fe20000000000 */
[----:B------:R-:W-:-:S03]  /*b900*/  IMAD R36, R36, c[0x0][0x188], RZ ;  /* 0x0000620024247a24 */ /* 0x000fc600078e02ff */
[----:B------:R-:W-:Y:S02]  /*b910*/  SEL R28, R28, RZ, !P3 ;  /* 0x000000ff1c1c7207 */ /* 0x000fe40005800000 */
[C---:B------:R-:W-:Y:S02]  /*b920*/  LOP3.LUT R38, R3.reuse, 0x38, RZ, 0xfc, !PT ;  /* 0x0000003803267812 */ /* 0x040fe400078efcff */
[----:B------:R-:W-:Y:S01]  /*b930*/  ISETP.NE.U32.AND P0, PT, R28, RZ, PT ;  /* 0x000000ff1c00720c */ /* 0x000fe20003f05070 */
[--C-:B------:R-:W-:Y:S01]  /*b940*/  IMAD.WIDE R28, R36, 0x4, R30.reuse ;  /* 0x00000004241c7825 */ /* 0x100fe200078e021e */
[----:B------:R-:W-:Y:S02]  /*b950*/  SEL R6, RZ, 0x4, P1 ;  /* 0x00000004ff067807 */ /* 0x000fe40000800000 */
[----:B------:R-:W-:Y:S01]  /*b960*/  LOP3.LUT R36, R3, 0x3c, RZ, 0xfc, !PT ;  /* 0x0000003c03247812 */ /* 0x000fe200078efcff */
[----:B------:R-:W-:Y:S01]  /*b970*/  IMAD R38, R38, c[0x0][0x188], RZ ;  /* 0x0000620026267a24 */ /* 0x000fe200078e02ff */
[----:B------:R-:W-:Y:S01]  /*b980*/  SEL R6, R6, RZ, !P3 ;  /* 0x000000ff06067207 */ /* 0x000fe20005800000 */
[----:B------:R1:W-:Y:S02]  /*b990*/  LDGSTS.E [R5+0x13400], [R28.64], P2 ;  /* 0x134000001c057fae */ /* 0x0003e4000912184a */
[----:B------:R-:W-:Y:S01]  /*b9a0*/  IMAD R36, R36, c[0x0][0x188], RZ ;  /* 0x0000620024247a24 */ /* 0x000fe200078e02ff */
[----:B------:R-:W-:Y:S01]  /*b9b0*/  ISETP.NE.U32.AND P1, PT, R6, RZ, PT ;  /* 0x000000ff0600720c */ /* 0x000fe20003f25070 */
[----:B-1----:R-:W-:-:S05]  /*b9c0*/  IMAD.WIDE R28, R38, 0x4, R30 ;  /* 0x00000004261c7825 */ /* 0x002fca00078e021e */
[----:B------:R1:W-:Y:S02]  /*b9d0*/  LDGSTS.E [R5+0x13800], [R28.64], P0 ;  /* 0x138000001c057fae */ /* 0x0003e4000812184a */
[----:B-1----:R-:W-:Y:S01]  /*b9e0*/  IMAD.WIDE R28, R36, 0x4, R30 ;  /* 0x00000004241c7825 */ /* 0x002fe200078e021e */
[----:B------:R-:W-:-:S04]  /*b9f0*/  LOP3.LUT R36, R3, 0x2, RZ, 0xfc, !PT ;  /* 0x0000000203247812 */ /* 0x000fc800078efcff */
[----:B------:R-:W-:Y:S01]  /*ba00*/  ISETP.GE.AND P0, PT, R36, UR6, PT ;  /* 0x0000000624007c0c */ /* 0x000fe2000bf06270 */
[----:B------:R1:W-:Y:S01]  /*ba10*/  LDGSTS.E [R5+0x13c00], [R28.64], P1 ;  /* 0x13c000001c057fae */ /* 0x0003e2000892184a */
[C---:B------:R-:W-:Y:S01]  /*ba20*/  LOP3.LUT R36, R3.reuse, 0x6, RZ, 0xfc, !PT ;  /* 0x0000000603247812 */ /* 0x040fe200078efcff */
[----:B------:R-:W-:Y:S02]  /*ba30*/  IMAD R39, R3, c[0x0][0x188], RZ ;  /* 0x0000620003277a24 */ /* 0x000fe400078e02ff */
[----:B------:R-:W-:Y:S01]  /*ba40*/  IMAD.MOV.U32 R38, RZ, RZ, c[0x0][0x188] ;  /* 0x00006200ff267624 */ /* 0x000fe200078e00ff */
[----:B-1----:R-:W-:-:S04]  /*ba50*/  SEL R5, RZ, 0x4, P0 ;  /* 0x00000004ff057807 */ /* 0x002fc80000000000 */
[----:B------:R-:W-:Y:S01]  /*ba60*/  SEL R5, R5, RZ, !P3 ;  /* 0x000000ff05057207 */ /* 0x000fe20005800000 */
[----:B------:R-:W-:Y:S01]  /*ba70*/  IMAD R38, R38, 0x2, R39 ;  /* 0x0000000226267824 */ /* 0x000fe200078e0227 */
[----:B------:R-:W-:Y:S01]  /*ba80*/  ISETP.GE.AND P0, PT, R36, UR6, PT ;  /* 0x0000000624007c0c */ /* 0x000fe2000bf06270 */
[----:B------:R-:W5:Y:S01]  /*ba90*/  LDL R39, [R1+0x64] ;  /* 0x0000640001277983 */ /* 0x000f620000100800 */
[----:B------:R-:W-:Y:S01]  /*baa0*/  ISETP.NE.U32.AND P1, PT, R5, RZ, PT ;  /* 0x000000ff0500720c */ /* 0x000fe20003f25070 */
[----:B------:R-:W-:Y:S01]  /*bab0*/  IMAD.U32 R5, RZ, RZ, UR7 ;  /* 0x00000007ff057e24 */ /* 0x000fe2000f8e00ff */
[----:B------:R-:W-:Y:S01]  /*bac0*/  LOP3.LUT R36, R0, 0x40, RZ, 0x3c, !PT ;  /* 0x0000004000247812 */ /* 0x000fe200078e3cff */
[----:B------:R-:W-:-:S04]  /*bad0*/  IMAD.SHL.U32 R38, R38, 0x4, RZ ;  /* 0x0000000426267824 */ /* 0x000fc800078e00ff */
[----:B------:R-:W-:Y:S02]  /*bae0*/  IMAD R5, R5, 0x4000, R36 ;  /* 0x0000400005057824 */ /* 0x000fe400078e0224 */
[----:B------:R-:W5:Y:S01]  /*baf0*/  LDL R36, [R1+0x34] ;  /* 0x0000340001247983 */ /* 0x000f620000100800 */
[----:B------:R-:W-:Y:S02]  /*bb00*/  SEL R6, RZ, 0x4, P0 ;  /* 0x00000004ff067807 */ /* 0x000fe40000000000 */
[----:B------:R-:W-:Y:S02]  /*bb10*/  IADD3 R28, P0, R38, R30, RZ ;  /* 0x0000001e261c7210 */ /* 0x000fe40007f1e0ff */
[----:B------:R-:W5:Y:S03]  /*bb20*/  LDL R38, [R1+0x5c] ;  /* 0x00005c0001267983 */ /* 0x000f660000100800 */
[----:B--2---:R-:W-:-:S02]  /*bb30*/  IMAD.X R29, R31, 0x1, R37, P0 ;  /* 0x000000011f1d7824 */ /* 0x004fc400000e0625 */
[----:B------:R-:W2:Y:S01]  /*bb40*/  LDL R37, [R1+0x2c] ;  /* 0x00002c0001257983 */ /* 0x000ea20000100800 */
[----:B------:R-:W-:-:S03]  /*bb50*/  LOP3.LUT R100, R3, 0xa, RZ, 0xfc, !PT ;  /* 0x0000000a03647812 */ /* 0x000fc600078efcff */
[----:B------:R3:W-:Y:S01]  /*bb60*/  LDGSTS.E [R5+0x10200], [R28.64], P1 ;  /* 0x102000001c057fae */ /* 0x0007e2000892184a */
[----:B------:R-:W-:-:S04]  /*bb70*/  SEL R6, R6, RZ, !P3 ;  /* 0x000000ff06067207 */ /* 0x000fc80005800000 */
[----:B------:R-:W-:Y:S02]  /*bb80*/  ISETP.NE.U32.AND P2, PT, R6, RZ, PT ;  /* 0x000000ff0600720c */ /* 0x000fe40003f45070 */
[----:B---3--:R-:W-:-:S05]  /*bb90*/  IADD3 R28, P0, R102, R30, RZ ;  /* 0x0000001e661c7210 */ /* 0x008fca0007f1e0ff */
[----:B----4-:R-:W-:Y:S01]  /*bba0*/  IMAD.X R29, R31, 0x1, R101, P0 ;  /* 0x000000011f1d7824 */ /* 0x010fe200000e0665 */
[----:B------:R-:W-:Y:S02]  /*bbb0*/  ISETP.GE.AND P0, PT, R100, UR6, PT ;  /* 0x0000000664007c0c */ /* 0x000fe4000bf06270 */
[----:B------:R-:W-:Y:S02]  /*bbc0*/  LOP3.LUT R100, R3, 0xe, RZ, 0xfc, !PT ;  /* 0x0000000e03647812 */ /* 0x000fe400078efcff */
[----:B------:R-:W-:Y:S01]  /*bbd0*/  SEL R6, RZ, 0x4, P0 ;  /* 0x00000004ff067807 */ /* 0x000fe20000000000 */
[----:B------:R1:W-:Y:S01]  /*bbe0*/  LDGSTS.E [R5+0x10600], [R28.64], P2 ;  /* 0x106000001c057fae */ /* 0x0003e2000912184a */
[----:B------:R-:W-:Y:S02]  /*bbf0*/  ISETP.GE.AND P0, PT, R100, UR6, PT ;  /* 0x0000000664007c0c */ /* 0x000fe4000bf06270 */
[----:B------:R-:W-:-:S04]  /*bc00*/  SEL R6, R6, RZ, !P3 ;  /* 0x000000ff06067207 */ /* 0x000fc80005800000 */
[----:B------:R-:W-:Y:S02]  /*bc10*/  ISETP.NE.U32.AND P1, PT, R6, RZ, PT ;  /* 0x000000ff0600720c */ /* 0x000fe40003f25070 */
[----:B------:R-:W-:Y:S02]  /*bc20*/  SEL R6, RZ, 0x4, P0 ;  /* 0x00000004ff067807 */ /* 0x000fe40000000000 */
[----:B-1----:R-:W-:-:S05]  /*bc30*/  IADD3 R28, P0, R61, R30, RZ ;  /* 0x0000001e3d1c7210 */ /* 0x002fca0007f1e0ff */
[----:B------:R-:W-:Y:S01]  /*bc40*/  IMAD.X R29, R31, 0x1, R56, P0 ;  /* 0x000000011f1d7824 */ /* 0x000fe200000e0638 */
[----:B------:R-:W-:-:S04]  /*bc50*/  LOP3.LUT R56, R3, 0x12, RZ, 0xfc, !PT ;  /* 0x0000001203387812 */ /* 0x000fc800078efcff */
[----:B------:R1:W-:Y:S01]  /*bc60*/  LDGSTS.E [R5+0x10a00], [R28.64], P1 ;  /* 0x10a000001c057fae */ /* 0x0003e2000892184a */
[----:B------:R-:W-:-:S04]  /*bc70*/  SEL R6, R6, RZ, !P3 ;  /* 0x000000ff06067207 */ /* 0x000fc80005800000 */
[----:B------:R-:W-:Y:S02]  /*bc80*/  ISETP.NE.U32.AND P2, PT, R6, RZ, PT ;  /* 0x000000ff0600720c */ /* 0x000fe40003f45070 */
[----:B-1----:R-:W-:-:S05]  /*bc90*/  IADD3 R28, P0, R60, R30, RZ ;  /* 0x0000001e3c1c7210 */ /* 0x002fca0007f1e0ff */
[----:B------:R-:W-:Y:S01]  /*bca0*/  IMAD.X R29, R31, 0x1, R57, P0 ;  /* 0x000000011f1d7824 */ /* 0x000fe200000e0639 */
        /* <DEDUP_REMOVED lines=8> */
[----:B-----5:R-:W-:-:S05]  /*bd30*/  IADD3 R28, P0, R39, R30, RZ ;  /* 0x0000001e271c7210 */ /* 0x020fca0007f1e0ff */
[----:B------:R-:W-:Y:S01]  /*bd40*/  IMAD.X R29, R31, 0x1, R36, P0 ;  /* 0x000000011f1d7824 */ /* 0x000fe200000e0624 */
[----:B------:R-:W-:-:S04]  /*bd50*/  LOP3.LUT R36, R3, 0x1a, RZ, 0xfc, !PT ;  /* 0x0000001a03247812 */ /* 0x000fc800078efcff */
[----:B------:R1:W-:Y:S01]  /*bd60*/  LDGSTS.E [R5+0x11200], [R28.64], P1 ;  /* 0x112000001c057fae */ /* 0x0003e2000892184a */
[----:B------:R-:W-:Y:S02]  /*bd70*/  SEL R6, R6, RZ, !P3 ;  /* 0x000000ff06067207 */ /* 0x000fe40005800000 */
[----:B-1----:R-:W-:Y:S02]  /*bd80*/  IADD3 R28, P0, R38, R30, RZ ;  /* 0x0000001e261c7210 */ /* 0x002fe40007f1e0ff */
[----:B------:R-:W-:Y:S02]  /*bd90*/  ISETP.NE.U32.AND P2, PT, R6, RZ, PT ;  /* 0x000000ff0600720c */ /* 0x000fe40003f45070 */
[----:B------:R-:W-:-:S05]  /*bda0*/  LOP3.LUT R38, R3, 0x1e, RZ, 0xfc, !PT ;  /* 0x0000001e03267812 */ /* 0x000fca00078efcff */
[----:B------:R-:W-:Y:S01]  /*bdb0*/  IMAD R38, R38, c[0x0][0x188], RZ ;  /* 0x0000620026267a24 */ /* 0x000fe200078e02ff */
[----:B------:R-:W1:Y:S01]  /*bdc0*/  S2R R57, SR_TID.X ;  /* 0x0000000000397919 */ /* 0x000e620000002100 */
[C---:B------:R-:W-:Y:S02]  /*bdd0*/  LOP3.LUT R39, R3.reuse, 0x26, RZ, 0xfc, !PT ;  /* 0x0000002603277812 */ /* 0x040fe400078efcff */
[----:B------:R-:W-:-:S03]  /*bde0*/  LOP3.LUT R56, R3, 0x2e, RZ, 0xfc, !PT ;  /* 0x0000002e03387812 */ /* 0x000fc600078efcff */
[----:B------:R-:W-:Y:S02]  /*bdf0*/  IMAD R39, R39, c[0x0][0x188], RZ ;  /* 0x0000620027277a24 */ /* 0x000fe400078e02ff */
[----:B------:R-:W-:Y:S02]  /*be00*/  IMAD R56, R56, c[0x0][0x188], RZ ;  /* 0x0000620038387a24 */ /* 0x000fe400078e02ff */
[----:B------:R-:W-:Y:S02]  /*be10*/  IMAD.U32 R244, RZ, RZ, UR5 ;  /* 0x00000005fff47e24 */ /* 0x000fe4000f8e00ff */
[----:B--2---:R-:W-:Y:S01]  /*be20*/  IMAD.X R29, R31, 0x1, R37, P0 ;  /* 0x000000011f1d7824 */ /* 0x004fe200000e0625 */
[----:B------:R-:W-:Y:S02]  /*be30*/  ISETP.GE.AND P0, PT, R36, UR6, PT ;  /* 0x0000000624007c0c */ /* 0x000fe4000bf06270 */
[----:B------:R-:W-:Y:S02]  /*be40*/  LOP3.LUT R37, R3, 0x1e, RZ, 0xfc, !PT ;  /* 0x0000001e03257812 */ /* 0x000fe400078efcff */
[----:B------:R-:W-:Y:S01]  /*be50*/  SEL R6, RZ, 0x4, P0 ;  /* 0x00000004ff067807 */ /* 0x000fe20000000000 */
[----:B------:R2:W-:Y:S01]  /*be60*/  LDGSTS.E [R5+0x11600], [R28.64], P2 ;  /* 0x116000001c057fae */ /* 0x0005e2000912184a */
[----:B------:R-:W-:-:S02]  /*be70*/  ISETP.GE.AND P0, PT, R37, UR6, PT ;  /* 0x0000000625007c0c */ /* 0x000fc4000bf06270 */
[----:B------:R-:W-:Y:S02]  /*be80*/  SEL R6, R6, RZ, !P3 ;  /* 0x000000ff06067207 */ /* 0x000fe40005800000 */
[C---:B------:R-:W-:Y:S02]  /*be90*/  LOP3.LUT R36, R3.reuse, 0x22, RZ, 0xfc, !PT ;  /* 0x0000002203247812 */ /* 0x040fe400078efcff */
[----:B------:R-:W-:Y:S02]  /*bea0*/  ISETP.NE.U32.AND P1, PT, R6, RZ, PT ;  /* 0x000000ff0600720c */ /* 0x000fe40003f25070 */
[----:B------:R-:W-:Y:S02]  /*beb0*/  SEL R6, RZ, 0x4, P0 ;  /* 0x00000004ff067807 */ /* 0x000fe40000000000 */
[----:B------:R-:W-:Y:S02]  /*bec0*/  ISETP.GE.AND P0, PT, R36, UR6, PT ;  /* 0x0000000624007c0c */ /* 0x000fe4000bf06270 */
[----:B------:R-:W-:-:S02]  /*bed0*/  LOP3.LUT R36, R3, 0x1a, RZ, 0xfc, !PT ;  /* 0x0000001a03247812 */ /* 0x000fc400078efcff */
[----:B------:R-:W-:Y:S02]  /*bee0*/  SEL R6, R6, RZ, !P3 ;  /* 0x000000ff06067207 */ /* 0x000fe40005800000 */
[----:B--2---:R-:W-:Y:S01]  /*bef0*/  SEL R28, RZ, 0x4, P0 ;  /* 0x00000004ff1c7807 */ /* 0x004fe20000000000 */
[----:B------:R-:W-:Y:S01]  /*bf00*/  IMAD R36, R36, c[0x0][0x188], RZ ;  /* 0x0000620024247a24 */ /* 0x000fe200078e02ff */
[----:B------:R-:W-:Y:S02]  /*bf10*/  ISETP.NE.U32.AND P0, PT, R6, RZ, PT ;  /* 0x000000ff0600720c */ /* 0x000fe40003f05070 */
[----:B------:R-:W-:Y:S01]  /*bf20*/  SEL R6, R28, RZ, !P3 ;  /* 0x000000ff1c067207 */ /* 0x000fe20005800000 */
[----:B------:R-:W-:Y:S01]  /*bf30*/  IMAD.WIDE R28, R36, 0x4, R30 ;  /* 0x00000004241c7825 */ /* 0x000fe200078e021e */
[----:B------:R-:W-:Y:S02]  /*bf40*/  LOP3.LUT R37, R3, 0x22, RZ, 0xfc, !PT ;  /* 0x0000002203257812 */ /* 0x000fe400078efcff */
[----:B------:R-:W-:-:S02]  /*bf50*/  ISETP.NE.U32.AND P2, PT, R6, RZ, PT ;  /* 0x000000ff0600720c */ /* 0x000fc40003f45070 */
[----:B------:R2:W-:Y:S01]  /*bf60*/  LDGSTS.E [R5+0x11a00], [R28.64], P1 ;  /* 0x11a000001c057fae */ /* 0x0005e2000892184a */
[----:B------:R-:W-:Y:S01]  /*bf70*/  IMAD R37, R37, c[0x0][0x188], RZ ;  /* 0x0000620025257a24 */ /* 0x000fe200078e02ff */
[----:B------:R-:W-:Y:S01]  /*bf80*/  LOP3.LUT R36, R3, 0x26, RZ, 0xfc, !PT ;  /* 0x0000002603247812 */ /* 0x000fe200078efcff */
[----:B--2---:R-:W-:-:S05]  /*bf90*/  IMAD.WIDE R28, R38, 0x4, R30 ;  /* 0x00000004261c7825 */ /* 0x004fca00078e021e */
[----:B------:R2:W-:Y:S01]  /*bfa0*/  LDGSTS.E [R5+0x11e00], [R28.64], P0 ;  /* 0x11e000001c057fae */ /* 0x0005e2000812184a */
[----:B------:R-:W-:Y:S02]  /*bfb0*/  ISETP.GE.AND P0, PT, R36, UR6, PT ;  /* 0x0000000624007c0c */ /* 0x000fe4000bf06270 */
[----:B------:R-:W-:Y:S02]  /*bfc0*/  LOP3.LUT R36, R3, 0x2e, RZ, 0xfc, !PT ;  /* 0x0000002e03247812 */ /* 0x000fe400078efcff */
[----:B------:R-:W-:Y:S01]  /*bfd0*/  SEL R6, RZ, 0x4, P0 ;  /* 0x00000004ff067807 */ /* 0x000fe20000000000 */
[----:B--2---:R-:W-:Y:S01]  /*bfe0*/  IMAD.WIDE R28, R37, 0x4, R30 ;  /* 0x00000004251c7825 */ /* 0x004fe200078e021e */
[----:B------:R-:W-:-:S04]  /*bff0*/  LOP3.LUT R37, R3, 0x2a, RZ, 0xfc, !PT ;  /* 0x0000002a03257812 */ /* 0x000fc800078efcff */
[----:B------:R-:W-:Y:S01]  /*c000*/  ISETP.GE.AND P0, PT, R37, UR6, PT ;  /* 0x0000000625007c0c */ /* 0x000fe2000bf06270 */
[----:B------:R2:W-:Y:S01]  /*c010*/  LDGSTS.E [R5+0x12200], [R28.64], P2 ;  /* 0x122000001c057fae */ /* 0x0005e2000912184a */
[----:B------:R-:W-:Y:S02]  /*c020*/  SEL R6, R6, RZ, !P3 ;  /* 0x000000ff06067207 */ /* 0x000fe40005800000 */
[----:B--2---:R-:W-:Y:S02]  /*c030*/  SEL R28, RZ, 0x4, P0 ;  /* 0x00000004ff1c7807 */ /* 0x004fe40000000000 */
[----:B------:R-:W-:Y:S02]  /*c040*/  ISETP.GE.AND P0, PT, R36, UR6, PT ;  /* 0x0000000624007c0c */ /* 0x000fe4000bf06270 */
[----:B------:R-:W-:-:S04]  /*c050*/  LOP3.LUT R36, R3, 0x32, RZ, 0xfc, !PT ;  /* 0x0000003203247812 */ /* 0x000fc800078efcff */
[----:B------:R-:W-:Y:S02]  /*c060*/  ISETP.GE.AND P2, PT, R36, UR6, PT ;  /* 0x0000000624007c0c */ /* 0x000fe4000bf46270 */
[C---:B------:R-:W-:Y:S02]  /*c070*/  LOP3.LUT R36, R3.reuse, 0x36, RZ, 0xfc, !PT ;  /* 0x0000003603247812 */ /* 0x040fe400078efcff */
[----:B------:R-:W-:Y:S02]  /*c080*/  ISETP.NE.U32.AND P1, PT, R6, RZ, PT ;  /* 0x000000ff0600720c */ /* 0x000fe40003f25070 */
[----:B------:R-:W-:Y:S02]  /*c090*/  ISETP.GE.AND P6, PT, R36, UR6, PT ;  /* 0x0000000624007c0c */ /* 0x000fe4000bfc6270 */
[----:B------:R-:W-:Y:S02]  /*c0a0*/  LOP3.LUT R36, R3, 0x3a, RZ, 0xfc, !PT ;  /* 0x0000003a03247812 */ /* 0x000fe400078efcff */
[----:B------:R-:W-:-:S02]  /*c0b0*/  SEL R28, R28, RZ, !P3 ;  /* 0x000000ff1c1c7207 */ /* 0x000fc40005800000 */
[----:B------:R-:W-:Y:S02]  /*c0c0*/  SEL R6, RZ, 0x4, P0 ;  /* 0x00000004ff067807 */ /* 0x000fe40000000000 */
[----:B------:R-:W-:Y:S02]  /*c0d0*/  ISETP.GE.AND P5, PT, R36, UR6, PT ;  /* 0x0000000624007c0c */ /* 0x000fe4000bfa6270 */
[----:B------:R-:W-:Y:S02]  /*c0e0*/  ISETP.NE.U32.AND P0, PT, R28, RZ, PT ;  /* 0x000000ff1c00720c */ /* 0x000fe40003f05070 */
[----:B-1----:R-:W-:Y:S02]  /*c0f0*/  LOP3.LUT R36, R57, 0x3f, RZ, 0xc0, !PT ;  /* 0x0000003f39247812 */ /* 0x002fe400078ec0ff */
[----:B------:R-:W-:Y:S02]  /*c100*/  SEL R6, R6, RZ, !P3 ;  /* 0x000000ff06067207 */ /* 0x000fe40005800000 */
[----:B------:R-:W-:-:S02]  /*c110*/  SEL R28, RZ, 0x4, P2 ;  /* 0x00000004ff1c7807 */ /* 0x000fc40001000000 */
[----:B------:R-:W-:Y:S02]  /*c120*/  LOP3.LUT R37, R3, 0x3e, RZ, 0xfc, !PT ;  /* 0x0000003e03257812 */ /* 0x000fe400078efcff */
[----:B------:R-:W-:Y:S02]  /*c130*/  SEL R38, RZ, 0x4, P5 ;  /* 0x00000004ff267807 */ /* 0x000fe40002800000 */
[----:B------:R-:W-:Y:S02]  /*c140*/  ISETP.GE.AND P5, PT, R36, UR6, PT ;  /* 0x0000000624007c0c */ /* 0x000fe4000bfa6270 */
[----:B------:R-:W-:Y:S02]  /*c150*/  ISETP.NE.U32.AND P2, PT, R6, RZ, PT ;  /* 0x000000ff0600720c */ /* 0x000fe40003f45070 */
[----:B------:R-:W-:Y:S02]  /*c160*/  SEL R28, R28, RZ, !P3 ;  /* 0x000000ff1c1c7207 */ /* 0x000fe40005800000 */
[----:B------:R-:W-:-:S02]  /*c170*/  SEL R6, RZ, 0x4, P6 ;  /* 0x00000004ff067807 */ /* 0x000fc40003000000 */
[----:B------:R-:W-:Y:S02]  /*c180*/  ISETP.GE.AND P6, PT, R37, UR6, PT ;  /* 0x0000000625007c0c */ /* 0x000fe4000bfc6270 */
[----:B------:R-:W-:Y:S02]  /*c190*/  SEL R37, RZ, 0x4, P5 ;  /* 0x00000004ff257807 */ /* 0x000fe40002800000 */
[----:B------:R-:W-:Y:S01]  /*c1a0*/  ISETP.NE.U32.AND P4, PT, R28, RZ, PT ;  /* 0x000000ff1c00720c */ /* 0x000fe20003f85070 */
[----:B------:R-:W-:Y:S01]  /*c1b0*/  IMAD.WIDE R28, R39, 0x4, R30 ;  /* 0x00000004271c7825 */ /* 0x000fe200078e021e */
[----:B------:R-:W-:Y:S02]  /*c1c0*/  SEL R6, R6, RZ, !P3 ;  /* 0x000000ff06067207 */ /* 0x000fe40005800000 */
[----:B------:R-:W-:Y:S02]  /*c1d0*/  SEL R36, RZ, 0x4, P6 ;  /* 0x00000004ff247807 */ /* 0x000fe40003000000 */
[----:B------:R-:W-:Y:S01]  /*c1e0*/  LOP3.LUT R39, R3, 0x2a, RZ, 0xfc, !PT ;  /* 0x0000002a03277812 */ /* 0x000fe200078efcff */
[----:B------:R1:W-:Y:S01]  /*c1f0*/  LDGSTS.E [R5+0x12600], [R28.64], P1 ;  /* 0x126000001c057fae */ /* 0x0003e2000892184a */
[----:B------:R-:W-:-:S02]  /*c200*/  SEL R37, R37, RZ, !P3 ;  /* 0x000000ff25257207 */ /* 0x000fc40005800000 */
[----:B------:R-:W-:Y:S01]  /*c210*/  ISETP.NE.U32.AND P5, PT, R6, RZ, PT ;  /* 0x000000ff0600720c */ /* 0x000fe20003fa5070 */
[----:B------:R-:W-:Y:S01]  /*c220*/  IMAD R39, R39, c[0x0][0x188], RZ ;  /* 0x0000620027277a24 */ /* 0x000fe200078e02ff */
[----:B------:R-:W-:Y:S02]  /*c230*/  SEL R6, R36, RZ, !P3 ;  /* 0x000000ff24067207 */ /* 0x000fe40005800000 */
[----:B------:R-:W-:Y:S01]  /*c240*/  ISETP.NE.U32.AND P1, PT, R37, RZ, PT ;  /* 0x000000ff2500720c */ /* 0x000fe20003f25070 */
[----:B------:R-:W-:Y:S01]  /*c250*/  IMAD.WIDE R36, R56, 0x4, R30 ;  /* 0x0000000438247825 */ /* 0x000fe200078e021e */
[----:B------:R-:W-:-:S03]  /*c260*/  LOP3.LUT R56, R3, 0x36, RZ, 0xfc, !PT ;  /* 0x0000003603387812 */ /* 0x000fc600078efcff */
[----:B-1----:R-:W-:-:S04]  /*c270*/  IMAD.WIDE R28, R39, 0x4, R30 ;  /* 0x00000004271c7825 */ /* 0x002fc800078e021e */
[----:B------:R-:W-:Y:S01]  /*c280*/  IMAD R56, R56, c[0x0][0x188], RZ ;  /* 0x0000620038387a24 */ /* 0x000fe200078e02ff */
[----:B------:R1:W-:Y:S01]  /*c290*/  LDGSTS.E [R5+0x12a00], [R28.64], P0 ;  /* 0x12a000001c057fae */ /* 0x0003e2000812184a */
[C---:B------:R-:W-:Y:S02]  /*c2a0*/  LOP3.LUT R39, R3.reuse, 0x32, RZ, 0xfc, !PT ;  /* 0x0000003203277812 */ /* 0x040fe400078efcff */
[----:B------:R-:W-:Y:S01]  /*c2b0*/  SEL R38, R38, RZ, !P3 ;  /* 0x000000ff26267207 */ /* 0x000fe20005800000 */
[----:B------:R2:W-:Y:S01]  /*c2c0*/  LDGSTS.E [R5+0x12e00], [R36.64], P2 ;  /* 0x12e0000024057fae */ /* 0x0005e2000912184a */
[----:B-1----:R-:W-:Y:S01]  /*c2d0*/  IMAD.WIDE R28, R56, 0x4, R30 ;  /* 0x00000004381c7825 */ /* 0x002fe200078e021e */
[----:B------:R-:W-:-:S05]  /*c2e0*/  LOP3.LUT R56, R3, 0x3a, RZ, 0xfc, !PT ;  /* 0x0000003a03387812 */ /* 0x000fca00078efcff */
[----:B------:R-:W-:Y:S02]  /*c2f0*/  IMAD R56, R56, c[0x0][0x188], RZ ;  /* 0x0000620038387a24 */ /* 0x000fe400078e02ff */
[----:B------:R-:W-:Y:S01]  /*c300*/  IMAD R39, R39, c[0x0][0x188], RZ ;  /* 0x0000620027277a24 */ /* 0x000fe200078e02ff */
[----:B------:R-:W-:Y:S01]  /*c310*/  ISETP.NE.U32.AND P6, PT, R38, RZ, PT ;  /* 0x000000ff2600720c */ /* 0x000fe20003fc5070 */
[--C-:B--2---:R-:W-:Y:S01]  /*c320*/  IMAD.WIDE R36, R56, 0x4, R30.reuse ;  /* 0x0000000438247825 */ /* 0x104fe200078e021e */
[----:B------:R-:W-:Y:S02]  /*c330*/  LOP3.LUT R56, R3, 0x3e, RZ, 0xfc, !PT ;  /* 0x0000003e03387812 */ /* 0x000fe400078efcff */
[----:B------:R-:W-:Y:S01]  /*c340*/  ISETP.NE.U32.AND P3, PT, R6, RZ, PT ;  /* 0x000000ff0600720c */ /* 0x000fe20003f65070 */
[----:B------:R-:W-:Y:S01]  /*c350*/  IMAD.WIDE R38, R39, 0x4, R30 ;  /* 0x0000000427267825 */ /* 0x000fe200078e021e */
[----:B------:R-:W-:-:S03]  /*c360*/  LEA R244, P2, R244, R30, 0x2 ;  /* 0x0000001ef4f47211 */ /* 0x000fc600078410ff */
[----:B------:R-:W-:Y:S01]  /*c370*/  IMAD R56, R56, c[0x0][0x188], RZ ;  /* 0x0000620038387a24 */ /* 0x000fe200078e02ff */
[----:B------:R1:W-:Y:S01]  /*c380*/  LDGSTS.E [R5+0x13200], [R38.64], P4 ;  /* 0x1320000026057fae */ /* 0x0003e2000a12184a */
[----:B------:R-:W-:Y:S01]  /*c390*/  IADD3.X R243, R31, UR9, RZ, P2, !PT ;  /* 0x000000091ff37c10 */ /* 0x000fe200097fe4ff */
[----:B------:R-:W-:Y:S02]  /*c3a0*/  IMAD.U32 R6, RZ, RZ, UR7 ;  /* 0x00000007ff067e24 */ /* 0x000fe4000f8e00ff */
[----:B------:R2:W-:Y:S01]  /*c3b0*/  LDGSTS.E [R5+0x13600], [R28.64], P5 ;  /* 0x136000001c057fae */ /* 0x0005e2000a92184a */
[----:B------:R-:W-:-:S03]  /*c3c0*/  IMAD.WIDE R30, R56, 0x4, R30 ;  /* 0x00000004381e7825 */ /* 0x000fc600078e021e */
[----:B------:R3:W-:Y:S01]  /*c3d0*/  LDGSTS.E [R5+0x13a00], [R36.64], P6 ;  /* 0x13a0000024057fae */ /* 0x0007e2000b12184a */
[----:B------:R-:W-:-:S03]  /*c3e0*/  IMAD R6, R6, 0x8000, R2 ;  /* 0x0000800006067824 */ /* 0x000fc600078e0202 */
[----:B------:R4:W-:Y:S01]  /*c3f0*/  LDGSTS.E [R5+0x13e00], [R30.64], P3 ;  /* 0x13e000001e057fae */ /* 0x0009e2000992184a */
[----:B--2---:R-:W-:-:S03]  /*c400*/  IADD3 R28, P0, R4, R241, RZ ;  /* 0x000000f1041c7210 */ /* 0x004fc60007f1e0ff */
[----:B------:R-:W0:Y:S01]  /*c410*/  LDGDEPBAR ;  /* 0x00000000000079af */ /* 0x000e220000000000 */
[----:B---3--:R-:W-:Y:S01]  /*c420*/  IADD3 R36, P2, R4, R233, RZ ;  /* 0x000000e904247210 */ /* 0x008fe20007f5e0ff */
[----:B------:R-:W-:Y:S01]  /*c430*/  IMAD.X R29, R240, 0x1, R8, P0 ;  /* 0x00000001f01d7824 */ /* 0x000fe200000e0608 */
[----:B----4-:R-:W-:-:S03]  /*c440*/  IADD3 R30, P0, R4, R225, RZ ;  /* 0x000000e1041e7210 */ /* 0x010fc60007f1e0ff */
[--C-:B------:R-:W-:Y:S01]  /*c450*/  IMAD.X R37, R232, 0x1, R8.reuse, P2 ;  /* 0x00000001e8257824 */ /* 0x100fe200010e0608 */
[----:B------:R2:W-:Y:S01]  /*c460*/  LDGSTS.E [R6], [R28.64], P1 ;  /* 0x000000001c067fae */ /* 0x0005e2000892184a */
[----:B------:R-:W-:-:S03]  /*c470*/  IMAD.X R31, R224, 0x1, R8, P0 ;  /* 0x00000001e01f7824 */ /* 0x000fc600000e0608 */
[----:B------:R3:W-:Y:S04]  /*c480*/  LDGSTS.E [R6+0x800], [R36.64], P1 ;  /* 0x0080000024067fae */ /* 0x0007e8000892184a */
[----:B------:R4:W-:Y:S01]  /*c490*/  LDGSTS.E [R6+0x1000], [R30.64], P1 ;  /* 0x010000001e067fae */ /* 0x0009e2000892184a */
[C---:B--2---:R-:W-:Y:S02]  /*c4a0*/  IADD3 R28, P2, R4.reuse, R217, RZ ;  /* 0x000000d9041c7210 */ /* 0x044fe40007f5e0ff */
[----:B---3--:R-:W-:-:S03]  /*c4b0*/  IADD3 R36, P0, R4, R209, RZ ;  /* 0x000000d104247210 */ /* 0x008fc60007f1e0ff */
[--C-:B------:R-:W-:Y:S01]  /*c4c0*/  IMAD.X R29, R216, 0x1, R8.reuse, P2 ;  /* 0x00000001d81d7824 */ /* 0x100fe200010e0608 */
[----:B----4-:R-:W-:Y:S01]  /*c4d0*/  IADD3 R30, P2, R4, R201, RZ ;  /* 0x000000c9041e7210 */ /* 0x010fe20007f5e0ff */
[----:B------:R-:W-:-:S03]  /*c4e0*/  IMAD.X R37, R208, 0x1, R8, P0 ;  /* 0x00000001d0257824 */ /* 0x000fc600000e0608 */
[----:B------:R2:W-:Y:S01]  /*c4f0*/  LDGSTS.E [R6+0x1800], [R28.64], P1 ;  /* 0x018000001c067fae */ /* 0x0005e2000892184a */
        /* <DEDUP_REMOVED lines=28> */
[----:B------:R3:W-:Y:S01]  /*c6c0*/  LDGSTS.E [R6+0x6800], [R36.64], P1 ;  /* 0x0680000024067fae */ /* 0x0007e2000892184a */
[----:B-1----:R-:W-:Y:S01]  /*c6d0*/  LOP3.LUT R38, R2, 0x20, RZ, 0x3c, !PT ;  /* 0x0000002002267812 */ /* 0x002fe200078e3cff */
[----:B------:R-:W-:Y:S02]  /*c6e0*/  IMAD.U32 R5, RZ, RZ, UR7 ;  /* 0x00000007ff057e24 */ /* 0x000fe4000f8e00ff */
[----:B------:R1:W-:Y:S01]  /*c6f0*/  LDGSTS.E [R6+0x7000], [R30.64], P1 ;  /* 0x070000001e067fae */ /* 0x0003e2000892184a */
[C---:B--2---:R-:W-:Y:S02]  /*c700*/  IADD3 R28, P2, R4.reuse, R13, RZ ;  /* 0x0000000d041c7210 */ /* 0x044fe40007f5e0ff */
[----:B---3--:R-:W-:-:S03]  /*c710*/  IADD3 R36, P0, R4, R239, RZ ;  /* 0x000000ef04247210 */ /* 0x008fc60007f1e0ff */
[--C-:B------:R-:W-:Y:S01]  /*c720*/  IMAD.X R29, R22, 0x1, R8.reuse, P2 ;  /* 0x00000001161d7824 */ /* 0x100fe200010e0608 */
[----:B-1----:R-:W-:Y:S01]  /*c730*/  IADD3 R30, P2, R4, R231, RZ ;  /* 0x000000e7041e7210 */ /* 0x002fe20007f5e0ff */
[----:B------:R-:W-:-:S03]  /*c740*/  IMAD.X R37, R238, 0x1, R8, P0 ;  /* 0x00000001ee257824 */ /* 0x000fc600000e0608 */
[----:B------:R1:W-:Y:S01]  /*c750*/  LDGSTS.E [R6+0x7800], [R28.64], P1 ;  /* 0x078000001c067fae */ /* 0x0003e2000892184a */
[----:B------:R-:W-:Y:S02]  /*c760*/  IMAD R5, R5, 0x8000, R38 ;  /* 0x0000800005057824 */ /* 0x000fe400078e0226 */
[----:B------:R-:W-:-:S03]  /*c770*/  IMAD.X R31, R230, 0x1, R8, P2 ;  /* 0x00000001e61f7824 */ /* 0x000fc600010e0608 */
[----:B------:R2:W-:Y:S04]  /*c780*/  LDGSTS.E [R5+0x200], [R36.64], P1 ;  /* 0x0020000024057fae */ /* 0x0005e8000892184a */
[----:B------:R3:W-:Y:S01]  /*c790*/  LDGSTS.E [R5+0xa00], [R30.64], P1 ;  /* 0x00a000001e057fae */ /* 0x0007e2000892184a */
[----:B-1----:R-:W-:-:S05]  /*c7a0*/  IADD3 R28, P0, R4, R223, RZ ;  /* 0x000000df041c7210 */ /* 0x002fca0007f1e0ff */
[----:B------:R-:W-:Y:S01]  /*c7b0*/  IMAD.X R29, R222, 0x1, R8, P0 ;  /* 0x00000001de1d7824 */ /* 0x000fe200000e0608 */
[C---:B--2---:R-:W-:Y:S02]  /*c7c0*/  IADD3 R36, P2, R4.reuse, R215, RZ ;  /* 0x000000d704247210 */ /* 0x044fe40007f5e0ff */
[----:B---3--:R-:W-:-:S03]  /*c7d0*/  IADD3 R30, P0, R4, R207, RZ ;  /* 0x000000cf041e7210 */ /* 0x008fc60007f1e0ff */
[--C-:B------:R-:W-:Y:S01]  /*c7e0*/  IMAD.X R37, R214, 0x1, R8.reuse, P2 ;  /* 0x00000001d6257824 */ /* 0x100fe200010e0608 */
[----:B------:R1:W-:Y:S01]  /*c7f0*/  LDGSTS.E [R5+0x1200], [R28.64], P1 ;  /* 0x012000001c057fae */ /* 0x0003e2000892184a */
[----:B------:R-:W-:-:S03]  /*c800*/  IMAD.X R31, R206, 0x1, R8, P0 ;  /* 0x00000001ce1f7824 */ /* 0x000fc600000e0608 */
[----:B------:R2:W-:Y:S04]  /*c810*/  LDGSTS.E [R5+0x1a00], [R36.64], P1 ;  /* 0x01a0000024057fae */ /* 0x0005e8000892184a */
[----:B------:R3:W-:Y:S01]  /*c820*/  LDGSTS.E [R5+0x2200], [R30.64], P1 ;  /* 0x022000001e057fae */ /* 0x0007e2000892184a */
[C---:B-1----:R-:W-:Y:S02]  /*c830*/  IADD3 R28, P2, R4.reuse, R199, RZ ;  /* 0x000000c7041c7210 */ /* 0x042fe40007f5e0ff */
[----:B--2---:R-:W-:-:S03]  /*c840*/  IADD3 R36, P0, R4, R191, RZ ;  /* 0x000000bf04247210 */ /* 0x004fc60007f1e0ff */
[--C-:B------:R-:W-:Y:S01]  /*c850*/  IMAD.X R29, R198, 0x1, R8.reuse, P2 ;  /* 0x00000001c61d7824 */ /* 0x100fe200010e0608 */
[----:B---3--:R-:W-:Y:S01]  /*c860*/  IADD3 R30, P2, R4, R183, RZ ;  /* 0x000000b7041e7210 */ /* 0x008fe20007f5e0ff */
[----:B------:R-:W-:-:S03]  /*c870*/  IMAD.X R37, R190, 0x1, R8, P0 ;  /* 0x00000001be257824 */ /* 0x000fc600000e0608 */
        /* <DEDUP_REMOVED lines=20> */
[----:B------:R2:W-:Y:S01]  /*c9c0*/  LDGSTS.E [R5+0x6200], [R36.64], P1 ;  /* 0x0620000024057fae */ /* 0x0005e2000892184a */
[----:B------:R-:W-:Y:S01]  /*c9d0*/  LOP3.LUT R38, R2, 0x40, RZ, 0x3c, !PT ;  /* 0x0000004002267812 */ /* 0x000fe200078e3cff */
[----:B------:R-:W-:Y:S02]  /*c9e0*/  IMAD.U32 R6, RZ, RZ, UR7 ;  /* 0x00000007ff067e24 */ /* 0x000fe4000f8e00ff */
[----:B------:R3:W-:Y:S01]  /*c9f0*/  LDGSTS.E [R5+0x6a00], [R30.64], P1 ;  /* 0x06a000001e057fae */ /* 0x0007e2000892184a */
[C---:B-1----:R-:W-:Y:S02]  /*ca00*/  IADD3 R28, P0, R4.reuse, R16, RZ ;  /* 0x00000010041c7210 */ /* 0x042fe40007f1e0ff */
[----:B--2---:R-:W-:-:S03]  /*ca10*/  IADD3 R36, P2, R4, R12, RZ ;  /* 0x0000000c04247210 */ /* 0x004fc60007f5e0ff */
[--C-:B------:R-:W-:Y:S01]  /*ca20*/  IMAD.X R29, R25, 0x1, R8.reuse, P0 ;  /* 0x00000001191d7824 */ /* 0x100fe200000e0608 */
[----:B---3--:R-:W-:Y:S01]  /*ca30*/  IADD3 R30, P0, R4, R237, RZ ;  /* 0x000000ed041e7210 */ /* 0x008fe20007f1e0ff */
[----:B------:R-:W-:-:S03]  /*ca40*/  IMAD.X R37, R21, 0x1, R8, P2 ;  /* 0x0000000115257824 */ /* 0x000fc600010e0608 */
[----:B------:R1:W-:Y:S01]  /*ca50*/  LDGSTS.E [R5+0x7200], [R28.64], P1 ;  /* 0x072000001c057fae */ /* 0x0003e2000892184a */
[----:B------:R-:W-:Y:S02]  /*ca60*/  IMAD R6, R6, 0x8000, R38 ;  /* 0x0000800006067824 */ /* 0x000fe400078e0226 */
[----:B------:R-:W-:Y:S01]  /*ca70*/  IMAD.X R31, R236, 0x1, R8, P0 ;  /* 0x00000001ec1f7824 */ /* 0x000fe200000e0608 */
        /* <DEDUP_REMOVED lines=44> */
[----:B------:R-:W-:Y:S01]  /*cd40*/  LOP3.LUT R38, R2, 0x60, RZ, 0x3c, !PT ;  /* 0x0000006002267812 */ /* 0x000fe200078e3cff */
[----:B------:R-:W-:Y:S02]  /*cd50*/  IMAD.U32 R5, RZ, RZ, UR7 ;  /* 0x00000007ff057e24 */ /* 0x000fe4000f8e00ff */
[----:B------:R-:W-:Y:S01]  /*cd60*/  IMAD.X R31, R19, 0x1, R8, P2 ;  /* 0x00000001131f7824 */ /* 0x000fe200010e0608 */
[----:B------:R2:W-:Y:S01]  /*cd70*/  LDGSTS.E [R6+0x7400], [R36.64], P1 ;  /* 0x0740000024067fae */ /* 0x0005e2000892184a */
[----:B------:R-:W-:-:S03]  /*cd80*/  IMAD R5, R5, 0x8000, R38 ;  /* 0x0000800005057824 */ /* 0x000fc600078e0226 */
        /* <DEDUP_REMOVED lines=34> */
[----:B------:R-:W-:Y:S01]  /*cfb0*/  IADD3 R11, P6, R11, R10, RZ ;  /* 0x0000000a0b0b7210 */ /* 0x000fe20007fde0ff */
[----:B------:R-:W-:Y:S02]  /*cfc0*/  IMAD.X R31, R146, 0x1, R8, P2 ;  /* 0x00000001921f7824 */ /* 0x000fe400010e0608 */
[----:B------:R2:W-:Y:S01]  /*cfd0*/  LDGSTS.E [R5+0x5600], [R36.64], P1 ;  /* 0x0560000024057fae */ /* 0x0005e2000892184a */
[C---:B------:R-:W-:Y:S01]  /*cfe0*/  IADD3 R38, P2, R4.reuse, R20, RZ ;  /* 0x0000001404267210 */ /* 0x040fe20007f5e0ff */
[----:B------:R-:W-:Y:S02]  /*cff0*/  IMAD.X R19, R19, 0x1, R9, P6 ;  /* 0x0000000113137824 */ /* 0x000fe400030e0609 */
[----:B------:R3:W-:Y:S01]  /*d000*/  LDGSTS.E [R5+0x5e00], [R30.64], P1 ;  /* 0x05e000001e057fae */ /* 0x0007e2000892184a */
[----:B-1----:R-:W-:Y:S02]  /*d010*/  IADD3 R28, P0, R4, R139, RZ ;  /* 0x0000008b041c7210 */ /* 0x002fe40007f1e0ff */
[----:B------:R-:W-:-:S02]  /*d020*/  IADD3 R20, P6, R20, R10, RZ ;  /* 0x0000000a14147210 */ /* 0x000fc40007fde0ff */
[----:B--2---:R-:W-:Y:S01]  /*d030*/  IADD3 R36, P3, R4, R14, RZ ;  /* 0x0000000e04247210 */ /* 0x004fe20007f7e0ff */
[--C-:B------:R-:W-:Y:S01]  /*d040*/  IMAD.X R29, R138, 0x1, R8.reuse, P0 ;  /* 0x000000018a1d7824 */ /* 0x100fe200000e0608 */
[----:B---3--:R-:W-:Y:S01]  /*d050*/  IADD3 R30, P0, R4, R7, RZ ;  /* 0x00000007041e7210 */ /* 0x008fe20007f1e0ff */
[--C-:B------:R-:W-:Y:S01]  /*d060*/  IMAD.X R39, R27, 0x1, R8.reuse, P2 ;  /* 0x000000011b277824 */ /* 0x100fe200010e0608 */
[-C--:B------:R-:W-:Y:S01]  /*d070*/  IADD3 R7, P4, R7, R10.reuse, RZ ;  /* 0x0000000a07077210 */ /* 0x080fe20007f9e0ff */
[--C-:B------:R-:W-:Y:S01]  /*d080*/  IMAD.X R37, R23, 0x1, R8.reuse, P3 ;  /* 0x0000000117257824 */ /* 0x100fe200018e0608 */
[----:B------:R1:W-:Y:S01]  /*d090*/  LDGSTS.E [R5+0x6600], [R28.64], P1 ;  /* 0x066000001c057fae */ /* 0x0003e2000892184a */
[----:B------:R-:W-:Y:S02]  /*d0a0*/  IMAD.X R31, R17, 0x1, R8, P0 ;  /* 0x00000001111f7824 */ /* 0x000fe400000e0608 */
[--C-:B------:R-:W-:Y:S01]  /*d0b0*/  IMAD.X R27, R27, 0x1, R9.reuse, P6 ;  /* 0x000000011b1b7824 */ /* 0x100fe200030e0609 */
[-C--:B------:R-:W-:Y:S01]  /*d0c0*/  IADD3 R145, P6, R145, R10.reuse, RZ ;  /* 0x0000000a91917210 */ /* 0x080fe20007fde0ff */
[----:B------:R1:W-:Y:S01]  /*d0d0*/  LDGSTS.E [R5+0x6e00], [R38.64], P1 ;  /* 0x06e0000026057fae */ /* 0x0003e2000892184a */
[----:B------:R-:W-:Y:S01]  /*d0e0*/  IMAD.X R17, R17, 0x1, R9, P4 ;  /* 0x0000000111117824 */ /* 0x000fe200020e0609 */
[----:B------:R-:W-:-:S02]  /*d0f0*/  IADD3 R12, P5, R12, R10, RZ ;  /* 0x0000000a0c0c7210 */ /* 0x000fc40007fbe0ff */
[----:B------:R1:W-:Y:S01]  /*d100*/  LDGSTS.E [R5+0x7600], [R36.64], P1 ;  /* 0x0760000024057fae */ /* 0x0003e2000892184a */
[-C--:B------:R-:W-:Y:S01]  /*d110*/  IADD3 R13, P3, R13, R10.reuse, RZ ;  /* 0x0000000a0d0d7210 */ /* 0x080fe20007f7e0ff */
[--C-:B------:R-:W-:Y:S01]  /*d120*/  IMAD.X R144, R144, 0x1, R9.reuse, P6 ;  /* 0x0000000190907824 */ /* 0x100fe200030e0609 */
[-C--:B------:R-:W-:Y:S01]  /*d130*/  IADD3 R14, P2, R14, R10.reuse, RZ ;  /* 0x0000000a0e0e7210 */ /* 0x080fe20007f5e0ff */
[----:B------:R1:W-:Y:S01]  /*d140*/  LDGSTS.E [R5+0x7e00], [R30.64], P1 ;  /* 0x07e000001e057fae */ /* 0x0003e2000892184a */
[-C--:B------:R-:W-:Y:S02]  /*d150*/  IADD3 R15, P1, R15, R10.reuse, RZ ;  /* 0x0000000a0f0f7210 */ /* 0x080fe40007f3e0ff */
[-C--:B------:R-:W-:Y:S02]  /*d160*/  IADD3 R16, P0, R16, R10.reuse, RZ ;  /* 0x0000000a10107210 */ /* 0x080fe40007f1e0ff */
[-C--:B------:R-:W-:Y:S02]  /*d170*/  IADD3 R18, P4, R18, R10.reuse, RZ ;  /* 0x0000000a12127210 */ /* 0x080fe40007f9e0ff */
[-C--:B------:R-:W-:Y:S01]  /*d180*/  IADD3 R159, P6, R159, R10.reuse, RZ ;  /* 0x0000000a9f9f7210 */ /* 0x080fe20007fde0ff */
[--C-:B------:R-:W-:Y:S01]  /*d190*/  IMAD.X R21, R21, 0x1, R9.reuse, P5 ;  /* 0x0000000115157824 */ /* 0x100fe200028e0609 */
        /* <DEDUP_REMOVED lines=68> */
[----:B------:R-:W-:Y:S01]  /*d5e0*/  UIADD3 UR4, UR4, 0x1, URZ ;  /* 0x0000000104047890 */ /* 0x000fe2000fffe03f */
        /* <DEDUP_REMOVED lines=14> */
[----:B------:R-:W-:Y:S01]  /*d6d0*/  ISETP.NE.U32.AND P6, PT, R246, UR4, PT ;  /* 0x00000004f6007c0c */ /* 0x000fe2000bfc5070 */
        /* <DEDUP_REMOVED lines=13> */
[-C--:B------:R-:W-:Y:S01]  /*d7b0*/  HMMA.1688.F32.TF32 R68, R124, R46.reuse, R68 ;  /* 0x0000002e7c44723c */ /* 0x080fe20000081044 */
[--C-:B------:R-:W-:Y:S01]  /*d7c0*/  IMAD.X R218, R218, 0x1, R9.reuse, P3 ;  /* 0x00000001dada7824 */ /* 0x100fe200018e0609 */
[-C--:B------:R-:W-:Y:S01]  /*d7d0*/  IADD3 R231, P5, R231, R10.reuse, RZ ;  /* 0x0000000ae7e77210 */ /* 0x080fe20007fbe0ff */
[--C-:B------:R-:W-:Y:S01]  /*d7e0*/  IMAD.X R220, R220, 0x1, R9.reuse, P2 ;  /* 0x00000001dcdc7824 */ /* 0x100fe200010e0609 */
[-C--:B------:R-:W-:Y:S01]  /*d7f0*/  IADD3 R233, P3, R233, R10.reuse, RZ ;  /* 0x0000000ae9e97210 */ /* 0x080fe20007f7e0ff */
[--C-:B------:R-:W-:Y:S01]  /*d800*/  IMAD.X R222, R222, 0x1, R9.reuse, P1 ;  /* 0x00000001dede7824 */ /* 0x100fe200008e0609 */
[-C--:B------:R-:W-:Y:S01]  /*d810*/  IADD3 R235, P2, R235, R10.reuse, RZ ;  /* 0x0000000aebeb7210 */ /* 0x080fe20007f5e0ff */
[--C-:B------:R-:W-:Y:S01]  /*d820*/  IMAD.X R224, R224, 0x1, R9.reuse, P0 ;  /* 0x00000001e0e07824 */ /* 0x100fe200000e0609 */
[----:B------:R-:W-:Y:S01]  /*d830*/  HMMA.1688.F32.TF32 R64, R112, R46, R64 ;  /* 0x0000002e7040723c */ /* 0x000fe20000081040 */
[----:B------:R-:W-:Y:S01]  /*d840*/  IMAD.X R226, R226, 0x1, R9, P4 ;  /* 0x00000001e2e27824 */ /* 0x000fe200020e0609 */
[-C--:B------:R-:W-:Y:S01]  /*d850*/  IADD3 R237, P1, R237, R10.reuse, RZ ;  /* 0x0000000aeded7210 */ /* 0x080fe20007f3e0ff */
[----:B------:R-:W-:Y:S01]  /*d860*/  UIADD3 UR6, UR6, -0x40, URZ ;  /* 0xffffffc006067890 */ /* 0x000fe2000fffe03f */
[-C--:B------:R-:W-:Y:S01]  /*d870*/  IADD3 R239, P0, R239, R10.reuse, RZ ;  /* 0x0000000aefef7210 */ /* 0x080fe20007f1e0ff */
[----:B------:R-:W0:Y:S01]  /*d880*/  LDGDEPBAR ;  /* 0x00000000000079af */ /* 0x000e220000000000 */
[----:B------:R-:W-:-:S02]  /*d890*/  IADD3 R241, P4, R241, R10, RZ ;  /* 0x0000000af1f17210 */ /* 0x000fc40007f9e0ff */
[----:B------:R-:W-:Y:S01]  /*d8a0*/  HMMA.1688.F32.TF32 R44, R32, R46, R84 ;  /* 0x0000002e202c723c */ /* 0x000fe20000081054 */
[--C-:B------:R-:W-:Y:S02]  /*d8b0*/  IMAD.X R230, R230, 0x1, R9.reuse, P5 ;  /* 0x00000001e6e67824 */ /* 0x100fe400028e0609 */
[----:B------:R-:W-:-:S05]  /*d8c0*/  IMAD.X R232, R232, 0x1, R9, P3 ;  /* 0x00000001e8e87824 */ /* 0x000fca00018e0609 */
[----:B------:R-:W-:Y:S01]  /*d8d0*/  HMMA.1688.F32.TF32 R40, R32, R58, R92 ;  /* 0x0000003a2028723c */ /* 0x000fe2000008105c */
[--C-:B------:R-:W-:Y:S02]  /*d8e0*/  IMAD.X R234, R234, 0x1, R9.reuse, P2 ;  /* 0x00000001eaea7824 */ /* 0x100fe400010e0609 */
[--C-:B------:R-:W-:Y:S02]  /*d8f0*/  IMAD.X R236, R236, 0x1, R9.reuse, P1 ;  /* 0x00000001ecec7824 */ /* 0x100fe400008e0609 */
[----:B------:R-:W-:-:S03]  /*d900*/  IMAD.X R238, R238, 0x1, R9, P0 ;  /* 0x00000001eeee7824 */ /* 0x000fc600000e0609 */
[----:B------:R-:W-:Y:S01]  /*d910*/  HMMA.1688.F32.TF32 R80, R124, R58, R80 ;  /* 0x0000003a7c50723c */ /* 0x000fe20000081050 */
[----:B------:R-:W-:-:S07]  /*d920*/  IMAD.X R240, R240, 0x1, R9, P4 ;  /* 0x00000001f0f07824 */ /* 0x000fce00020e0609 */
[----:B------:R-:W-:Y:S08]  /*d930*/  HMMA.1688.F32.TF32 R120, R124, R62, R120 ;  /* 0x0000003e7c78723c */ /* 0x000ff00000081078 */
[C---:B------:R-:W-:Y:S08]  /*d940*/  HMMA.1688.F32.TF32 R116, R112.reuse, R58, R116 ;  /* 0x0000003a7074723c */ /* 0x040ff00000081074 */
[-C--:B------:R-:W-:Y:S08]  /*d950*/  HMMA.1688.F32.TF32 R108, R112, R62.reuse, R108 ;  /* 0x0000003e706c723c */ /* 0x080ff0000008106c */
[----:B------:R-:W-:Y:S01]  /*d960*/  HMMA.1688.F32.TF32 R32, R32, R62, R88 ;  /* 0x0000003e2020723c */ /* 0x000fe20000081058 */
[----:B-1----:R-:W-:Y:S01]  /*d970*/  @!P6 CALL.REL.NOINC `(.L_x_1) ;  /* 0x000000100000e944 */ /* 0x002fe20003c00000 */
[----:B------:R-:W-:Y:S06]  /*d980*/  BRA `(.L_x_2) ;  /* 0xffffc46000007947 */ /* 0x000fec000383ffff */
.L_x_1:
[----:B-1---5:R-:W2:Y:S01]  /*d990*/  LDL.LU R6, [R1] ;  /* 0x0000000001067983 */ /* 0x022ea20000300800 */
[----:B------:R-:W-:-:S04]  /*d9a0*/  DEPBAR.LE SB0, 0x0 ;  /* 0x000080000000791a */ /* 0x000fc80000000000 */
[----:B------:R-:W1:Y:S04]  /*d9b0*/  S2R R28, SR_TID.X ;  /* 0x00000000001c7919 */ /* 0x000e680000002100 */
[----:B------:R-:W3:Y:S01]  /*d9c0*/  LDL.LU R20, [R1+0x10c] ;  /* 0x00010c0001147983 */ /* 0x000ee20000300800 */
[C---:B-1----:R-:W-:Y:S02]  /*d9d0*/  IMAD.SHL.U32 R0, R28.reuse, 0x20, RZ ;  /* 0x000000201c007824 */ /* 0x042fe400078e00ff */
[C---:B------:R-:W-:Y:S02]  /*d9e0*/  IMAD.SHL.U32 R3, R28.reuse, 0x4, RZ ;  /* 0x000000041c037824 */ /* 0x040fe400078e00ff */
[----:B------:R-:W-:Y:S01]  /*d9f0*/  IMAD.SHL.U32 R5, R28, 0x10, RZ ;  /* 0x000000101c057824 */ /* 0x000fe200078e00ff */
[----:B------:R-:W-:Y:S01]  /*da00*/  LOP3.LUT R2, R0, 0x60, RZ, 0xc0, !PT ;  /* 0x0000006000027812 */ /* 0x000fe200078ec0ff */
[----:B------:R-:W-:-:S02]  /*da10*/  IMAD.SHL.U32 R0, R28, 0x400, RZ ;  /* 0x000004001c007824 */ /* 0x000fc400078e00ff */
[----:B------:R-:W-:Y:S02]  /*da20*/  IMAD.SHL.U32 R4, R28, 0x1000, RZ ;  /* 0x000010001c047824 */ /* 0x000fe400078e00ff */
[----:B------:R-:W4:Y:S04]  /*da30*/  LDL.LU R28, [R1+0x170] ;  /* 0x00017000011c7983 */ /* 0x000f280000300800 */
[----:B------:R-:W3:Y:S04]  /*da40*/  LDL.LU R27, [R1+0x108] ;  /* 0x00010800011b7983 */ /* 0x000ee80000300800 */
[----:B------:R-:W3:Y:S04]  /*da50*/  LDL.LU R26, [R1+0x104] ;  /* 0x00010400011a7983 */ /* 0x000ee80000300800 */
[----:B------:R-:W3:Y:S01]  /*da60*/  LDL.LU R25, [R1+0x100] ;  /* 0x0001000001197983 */ /* 0x000ee20000300800 */
[----:B------:R-:W-:-:S02]  /*da70*/  LOP3.LUT R3, R2, 0x70, R3, 0x78, !PT ;  /* 0x0000007002037812 */ /* 0x000fc400078e7803 */
[----:B------:R-:W-:Y:S01]  /*da80*/  LOP3.LUT R2, R0, 0x6000, RZ, 0xc0, !PT ;  /* 0x0000600000027812 */ /* 0x000fe200078ec0ff */
[----:B------:R-:W-:Y:S01]  /*da90*/  IMAD.MOV.U32 R12, RZ, RZ, R72 ;  /* 0x000000ffff0c7224 */ /* 0x000fe200078e0048 */
[----:B------:R-:W3:Y:S01]  /*daa0*/  LDL.LU R36, [R1+0xfc] ;  /* 0x0000fc0001247983 */ /* 0x000ee20000300800 */
[----:B------:R-:W-:Y:S02]  /*dab0*/  IMAD.MOV.U32 R13, RZ, RZ, R64 ;  /* 0x000000ffff0d7224 */ /* 0x000fe400078e0040 */
[----:B------:R-:W-:Y:S02]  /*dac0*/  IMAD.MOV.U32 R14, RZ, RZ, R116 ;  /* 0x000000ffff0e7224 */ /* 0x000fe400078e0074 */
[----:B------:R-:W-:Y:S02]  /*dad0*/  IMAD.MOV.U32 R15, RZ, RZ, R108 ;  /* 0x000000ffff0f7224 */ /* 0x000fe400078e006c */
[----:B------:R-:W-:Y:S02]  /*dae0*/  IMAD.MOV.U32 R16, RZ, RZ, R73 ;  /* 0x000000ffff107224 */ /* 0x000fe400078e0049 */
[----:B------:R-:W-:-:S02]  /*daf0*/  IMAD.MOV.U32 R17, RZ, RZ, R65 ;  /* 0x000000ffff117224 */ /* 0x000fc400078e0041 */
[----:B------:R-:W-:Y:S02]  /*db00*/  IMAD.MOV.U32 R18, RZ, RZ, R117 ;  /* 0x000000ffff127224 */ /* 0x000fe400078e0075 */
[----:B------:R-:W-:Y:S01]  /*db10*/  IMAD.MOV.U32 R19, RZ, RZ, R109 ;  /* 0x000000ffff137224 */ /* 0x000fe200078e006d */
[----:B------:R-:W-:Y:S01]  /*db20*/  BAR.SYNC.DEFER_BLOCKING 0x0 ;  /* 0x0000000000007b1d */ /* 0x000fe20000010000 */
[----:B------:R-:W-:Y:S01]  /*db30*/  LOP3.LUT R5, R5, 0x7f0, RZ, 0xc0, !PT ;  /* 0x000007f005057812 */ /* 0x000fe200078ec0ff */
[----:B------:R-:W-:-:S03]  /*db40*/  IMAD.MOV.U32 R7, RZ, RZ, R120 ;  /* 0x000000ffff077224 */ /* 0x000fc600078e0078 */
[----:B------:R-:W-:Y:S01]  /*db50*/  LOP3.LUT R0, R5, 0x6000, R4, 0xf8, !PT ;  /* 0x0000600005007812 */ /* 0x000fe200078ef804 */
[----:B------:R-:W-:Y:S02]  /*db60*/  IMAD.MOV.U32 R4, RZ, RZ, R76 ;  /* 0x000000ffff047224 */ /* 0x000fe400078e004c */
[----:B------:R-:W-:Y:S02]  /*db70*/  IMAD.MOV.U32 R5, RZ, RZ, R68 ;  /* 0x000000ffff057224 */ /* 0x000fe400078e0044 */
[----:B------:R-:W-:Y:S02]  /*db80*/  IMAD.MOV.U32 R8, RZ, RZ, R77 ;  /* 0x000000ffff087224 */ /* 0x000fe400078e004d */
[----:B------:R-:W-:Y:S02]  /*db90*/  IMAD.MOV.U32 R9, RZ, RZ, R69 ;  /* 0x000000ffff097224 */ /* 0x000fe400078e0045 */
[----:B------:R-:W-:Y:S02]  /*dba0*/  IMAD.MOV.U32 R10, RZ, RZ, R81 ;  /* 0x000000ffff0a7224 */ /* 0x000fe400078e0051 */
[----:B------:R-:W-:Y:S01]  /*dbb0*/  IMAD.MOV.U32 R11, RZ, RZ, R121 ;  /* 0x000000ffff0b7224 */ /* 0x000fe200078e0079 */
[----:B--2---:R-:W-:-:S05]  /*dbc0*/  IADD3 R2, R3, R2, R6 ;  /* 0x0000000203027210 */ /* 0x004fca0007ffe006 */
[----:B------:R1:W-:Y:S04]  /*dbd0*/  STS.128 [R2+0x100], R12 ;  /* 0x0001000c02007388 */ /* 0x0003e80000000c00 */
[----:B------:R2:W-:Y:S01]  /*dbe0*/  STS.128 [R2+0x500], R16 ;  /* 0x0005001002007388 */ /* 0x0005e20000000c00 */
[----:B-1----:R-:W-:Y:S02]  /*dbf0*/  IMAD.MOV.U32 R12, RZ, RZ, R49 ;  /* 0x000000ffff0c7224 */ /* 0x002fe400078e0031 */
[----:B------:R-:W-:Y:S02]  /*dc00*/  IMAD.MOV.U32 R13, RZ, RZ, R53 ;  /* 0x000000ffff0d7224 */ /* 0x000fe400078e0035 */
[----:B------:R-:W-:Y:S02]  /*dc10*/  IMAD.MOV.U32 R14, RZ, RZ, R105 ;  /* 0x000000ffff0e7224 */ /* 0x000fe400078e0069 */
[----:B------:R-:W-:-:S02]  /*dc20*/  IMAD.MOV.U32 R15, RZ, RZ, R97 ;  /* 0x000000ffff0f7224 */ /* 0x000fc400078e0061 */
[----:B--2---:R-:W-:-:S03]  /*dc30*/  IMAD.MOV.U32 R16, RZ, RZ, R50 ;  /* 0x000000ffff107224 */ /* 0x004fc600078e0032 */
[----:B------:R1:W-:Y:S02]  /*dc40*/  STS.128 [R2+0x600], R12 ;  /* 0x0006000c02007388 */ /* 0x0003e40000000c00 */
[----:B-1----:R-:W-:Y:S02]  /*dc50*/  IMAD.MOV.U32 R15, RZ, RZ, R34 ;  /* 0x000000ffff0f7224 */ /* 0x002fe400078e0022 */
[----:B------:R-:W-:Y:S02]  /*dc60*/  IMAD.MOV.U32 R34, RZ, RZ, R43 ;  /* 0x000000ffff227224 */ /* 0x000fe400078e002b */
[----:B------:R-:W2:Y:S04]  /*dc70*/  LDL.LU R43, [R1+0xf8] ;  /* 0x0000f800012b7983 */ /* 0x000ea80000300800 */
[----:B------:R-:W2:Y:S01]  /*dc80*/  LDL.LU R50, [R1+0xf4] ;  /* 0x0000f40001327983 */ /* 0x000ea20000300800 */
[----:B------:R-:W-:-:S05]  /*dc90*/  IMAD.MOV.U32 R6, RZ, RZ, R80 ;  /* 0x000000ffff067224 */ /* 0x000fca00078e0050 */
[----:B------:R1:W-:Y:S04]  /*dca0*/  STS.128 [R2], R4 ;  /* 0x0000000402007388 */ /* 0x0003e80000000c00 */
[----:B------:R3:W-:Y:S01]  /*dcb0*/  STS.128 [R2+0x400], R8 ;  /* 0x0004000802007388 */ /* 0x0007e20000000c00 */
[----:B-1----:R-:W-:Y:S02]  /*dcc0*/  IMAD.MOV.U32 R4, RZ, RZ, R78 ;  /* 0x000000ffff047224 */ /* 0x002fe400078e004e */
[----:B------:R-:W-:Y:S02]  /*dcd0*/  IMAD.MOV.U32 R5, RZ, RZ, R70 ;  /* 0x000000ffff057224 */ /* 0x000fe400078e0046 */
[----:B------:R-:W-:Y:S02]  /*dce0*/  IMAD.MOV.U32 R6, RZ, RZ, R82 ;  /* 0x000000ffff067224 */ /* 0x000fe400078e0052 */
[----:B------:R-:W-:-:S02]  /*dcf0*/  IMAD.MOV.U32 R7, RZ, RZ, R122 ;  /* 0x000000ffff077224 */ /* 0x000fc400078e007a */
[----:B---3--:R-:W-:Y:S02]  /*dd00*/  IMAD.MOV.U32 R8, RZ, RZ, R48 ;  /* 0x000000ffff087224 */ /* 0x008fe400078e0030 */
[----:B------:R-:W-:Y:S01]  /*dd10*/  IMAD.MOV.U32 R9, RZ, RZ, R52 ;  /* 0x000000ffff097224 */ /* 0x000fe200078e0034 */
[----:B------:R1:W-:Y:S01]  /*dd20*/  STS.128 [R2+0x80], R4 ;  /* 0x0000800402007388 */ /* 0x0003e20000000c00 */
[----:B------:R-:W-:Y:S02]  /*dd30*/  IMAD.MOV.U32 R10, RZ, RZ, R104 ;  /* 0x000000ffff0a7224 */ /* 0x000fe400078e0068 */
[----:B------:R-:W-:Y:S02]  /*dd40*/  IMAD.MOV.U32 R11, RZ, RZ, R96 ;  /* 0x000000ffff0b7224 */ /* 0x000fe400078e0060 */
[----:B------:R-:W-:-:S03]  /*dd50*/  IMAD.MOV.U32 R19, RZ, RZ, R98 ;  /* 0x000000ffff137224 */ /* 0x000fc600078e0062 */
[----:B------:R3:W-:Y:S01]  /*dd60*/  STS.128 [R2+0x200], R8 ;  /* 0x0002000802007388 */ /* 0x0007e20000000c00 */
[----:B------:R-:W-:Y:S02]  /*dd70*/  IMAD.MOV.U32 R120, RZ, RZ, R79 ;  /* 0x000000ffff787224 */ /* 0x000fe400078e004f */
[----:B-1----:R-:W-:Y:S02]  /*dd80*/  IMAD.MOV.U32 R4, RZ, RZ, R74 ;  /* 0x000000ffff047224 */ /* 0x002fe400078e004a */
[----:B------:R-:W-:Y:S02]  /*dd90*/  IMAD.MOV.U32 R5, RZ, RZ, R66 ;  /* 0x000000ffff057224 */ /* 0x000fe400078e0042 */
[----:B------:R-:W-:Y:S02]  /*dda0*/  IMAD.MOV.U32 R6, RZ, RZ, R118 ;  /* 0x000000ffff067224 */ /* 0x000fe400078e0076 */
[----:B------:R-:W-:Y:S02]  /*ddb0*/  IMAD.MOV.U32 R7, RZ, RZ, R110 ;  /* 0x000000ffff077224 */ /* 0x000fe400078e006e */
[----:B---3--:R-:W-:-:S03]  /*ddc0*/  IMAD.MOV.U32 R11, RZ, RZ, R33 ;  /* 0x000000ffff0b7224 */ /* 0x008fc600078e0021 */
[----:B------:R1:W-:Y:S01]  /*ddd0*/  STS.128 [R2+0x180], R4 ;  /* 0x0001800402007388 */ /* 0x0003e20000000c00 */
[----:B------:R-:W-:Y:S02]  /*dde0*/  IMAD.MOV.U32 R121, RZ, RZ, R71 ;  /* 0x000000ffff797224 */ /* 0x000fe400078e0047 */
[----:B------:R-:W-:Y:S02]  /*ddf0*/  IMAD.MOV.U32 R122, RZ, RZ, R83 ;  /* 0x000000ffff7a7224 */ /* 0x000fe400078e0053 */
[----:B------:R-:W-:Y:S02]  /*de00*/  IMAD.MOV.U32 R108, RZ, RZ, R75 ;  /* 0x000000ffff6c7224 */ /* 0x000fe400078e004b */
[----:B------:R-:W-:Y:S02]  /*de10*/  IMAD.MOV.U32 R109, RZ, RZ, R67 ;  /* 0x000000ffff6d7224 */ /* 0x000fe400078e0043 */
[----:B------:R-:W-:Y:S02]  /*de20*/  IMAD.MOV.U32 R110, RZ, RZ, R119 ;  /* 0x000000ffff6e7224 */ /* 0x000fe400078e0077 */
[----:B------:R-:W-:-:S02]  /*de30*/  IMAD.MOV.U32 R17, RZ, RZ, R54 ;  /* 0x000000ffff117224 */ /* 0x000fc400078e0036 */
[----:B------:R-:W-:Y:S02]  /*de40*/  IMAD.MOV.U32 R18, RZ, RZ, R106 ;  /* 0x000000ffff127224 */ /* 0x000fe400078e006a */
[----:B------:R-:W-:Y:S02]  /*de50*/  IMAD.MOV.U32 R96, RZ, RZ, R51 ;  /* 0x000000ffff607224 */ /* 0x000fe400078e0033 */
[----:B-1----:R-:W-:Y:S02]  /*de60*/  IMAD.MOV.U32 R7, RZ, RZ, R32 ;  /* 0x000000ffff077224 */ /* 0x002fe400078e0020 */
[----:B------:R-:W-:Y:S02]  /*de70*/  IMAD.MOV.U32 R97, RZ, RZ, R55 ;  /* 0x000000ffff617224 */ /* 0x000fe400078e0037 */
[----:B------:R-:W-:Y:S02]  /*de80*/  IMAD.MOV.U32 R98, RZ, RZ, R107 ;  /* 0x000000ffff627224 */ /* 0x000fe400078e006b */
[----:B------:R-:W-:-:S02]  /*de90*/  IMAD.MOV.U32 R4, RZ, RZ, R132 ;  /* 0x000000ffff047224 */ /* 0x000fc400078e0084 */
        /* <DEDUP_REMOVED lines=8> */
[----:B------:R-:W-:Y:S01]  /*df20*/  IMAD.MOV.U32 R33, RZ, RZ, R47 ;  /* 0x000000ffff217224 */ /* 0x000fe200078e002f */
[----:B------:R-:W-:Y:S01]  /*df30*/  STS.128 [R2+0x480], R120 ;  /* 0x0004807802007388 */ /* 0x000fe20000000c00 */
[----:B------:R-:W-:-:S03]  /*df40*/  IMAD.MOV.U32 R32, RZ, RZ, R135 ;  /* 0x000000ffff207224 */ /* 0x000fc600078e0087 */
[----:B------:R-:W-:Y:S04]  /*df50*/  STS.128 [R2+0x580], R108 ;  /* 0x0005806c02007388 */ /* 0x000fe80000000c00 */
[----:B------:R-:W-:Y:S04]  /*df60*/  STS.128 [R2+0x280], R16 ;  /* 0x0002801002007388 */ /* 0x000fe80000000c00 */
[----:B------:R-:W-:Y:S04]  /*df70*/  STS.128 [R2+0x680], R96 ;  /* 0x0006806002007388 */ /* 0x000fe80000000c00 */
[----:B------:R-:W-:Y:S04]  /*df80*/  STS.128 [R2+0x300], R4 ;  /* 0x0003000402007388 */ /* 0x000fe80000000c00 */
[----:B------:R-:W-:Y:S04]  /*df90*/  STS.128 [R2+0x700], R8 ;  /* 0x0007000802007388 */ /* 0x000fe80000000c00 */
[----:B------:R-:W-:Y:S04]  /*dfa0*/  STS.128 [R2+0x380], R12 ;  /* 0x0003800c02007388 */ /* 0x000fe80000000c00 */
[----:B------:R1:W-:Y:S04]  /*dfb0*/  STS.128 [R2+0x780], R32 ;  /* 0x0007802002007388 */ /* 0x0003e80000000c00 */
[----:B------:R-:W-:Y:S01]  /*dfc0*/  BAR.SYNC.DEFER_BLOCKING 0x0 ;  /* 0x0000000000007b1d */ /* 0x000fe20000010000 */
[----:B------:R-:W-:-:S02]  /*dfd0*/  LOP3.LUT R56, R0, 0x20, RZ, 0x3c, !PT ;  /* 0x0000002000387812 */ /* 0x000fc400078e3cff */
[C---:B------:R-:W-:Y:S02]  /*dfe0*/  LOP3.LUT R76, R0.reuse, 0x40, RZ, 0x3c, !PT ;  /* 0x00000040004c7812 */ /* 0x040fe400078e3cff */
[----:B------:R-:W-:Y:S01]  /*dff0*/  LOP3.LUT R64, R0, 0x60, RZ, 0x3c, !PT ;  /* 0x0000006000407812 */ /* 0x000fe200078e3cff */
[C---:B------:R-:W-:Y:S01]  /*e000*/  IMAD R3, R20.reuse, c[0x0][0x194], RZ ;  /* 0x0000650014037a24 */ /* 0x040fe200078e02ff */
[----:B------:R-:W-:Y:S01]  /*e010*/  ISETP.GE.AND P0, PT, R20, c[0x0][0x178], PT ;  /* 0x00005e0014007a0c */ /* 0x000fe20003f06270 */
[----:B------:R-:W-:Y:S01]  /*e020*/  IMAD R24, R242, c[0x0][0x198], RZ ;  /* 0x00006600f2187a24 */ /* 0x000fe200078e02ff */
[----:B------:R-:W3:Y:S04]  /*e030*/  LDL.LU R54, [R1+0xf0] ;  /* 0x0000f00001367983 */ /* 0x000ee80000300800 */
[----:B------:R-:W4:Y:S04]  /*e040*/  LDS.128 R12, [R0] ;  /* 0x00000000000c7984 */ /* 0x000f280000000c00 */
[----:B------:R-:W4:Y:S04]  /*e050*/  LDS.128 R16, [R56] ;  /* 0x0000000038107984 */ /* 0x000f280000000c00 */
[----:B------:R-:W4:Y:S04]  /*e060*/  LDS.128 R4, [R76] ;  /* 0x000000004c047984 */ /* 0x000f280000000c00 */
[----:B------:R-:W4:Y:S04]  /*e070*/  LDS.128 R8, [R64] ;  /* 0x0000000040087984 */ /* 0x000f280000000c00 */
[----:B------:R-:W4:Y:S01]  /*e080*/  LDS.128 R20, [R0+0x800] ;  /* 0x0008000000147984 */ /* 0x000f220000000c00 */
[----:B-1----:R-:W-:-:S02]  /*e090*/  LEA R2, P1, R3, c[0x0][0x170], 0x2 ;  /* 0x00005c0003027a11 */ /* 0x002fc400078210ff */
[----:B------:R-:W-:Y:S01]  /*e0a0*/  ISETP.LT.AND P6, PT, R242, c[0x0][0x17c], !P0 ;  /* 0x00005f00f2007a0c */ /* 0x000fe200047c1270 */
[----:B------:R-:W3:Y:S01]  /*e0b0*/  LDL.LU R51, [R1+0xec] ;  /* 0x0000ec0001337983 */ /* 0x000ee20000300800 */
[----:B------:R-:W-:Y:S02]  /*e0c0*/  LEA.HI.X.SX32 R3, R3, c[0x0][0x174], 0x2, P1 ;  /* 0x00005d0003037a11 */ /* 0x000fe400008f16ff */
[----:B------:R-:W-:Y:S01]  /*e0d0*/  LEA R40, P1, R24, R2, 0x2 ;  /* 0x0000000218287211 */ /* 0x000fe200078210ff */
[----:B------:R-:W-:Y:S01]  /*e0e0*/  IMAD R32, R27, c[0x0][0x198], RZ ;  /* 0x000066001b207a24 */ /* 0x000fe200078e02ff */
[----:B----4-:R-:W-:Y:S01]  /*e0f0*/  ISETP.LT.AND P5, PT, R28, c[0x0][0x17c], !P0 ;  /* 0x00005f001c007a0c */ /* 0x010fe200047a1270 */
[----:B------:R-:W-:Y:S01]  /*e100*/  IMAD R33, R26, c[0x0][0x198], RZ ;  /* 0x000066001a217a24 */ /* 0x000fe200078e02ff */
[----:B------:R-:W-:Y:S01]  /*e110*/  LEA.HI.X.SX32 R41, R24, R3, 0x2, P1 ;  /* 0x0000000318297211 */ /* 0x000fe200008f16ff */
[----:B------:R-:W-:Y:S01]  /*e120*/  IMAD R34, R25, c[0x0][0x198], RZ ;  /* 0x0000660019227a24 */ /* 0x000fe200078e02ff */
[----:B------:R-:W-:Y:S01]  /*e130*/  ISETP.LT.AND P3, PT, R27, c[0x0][0x17c], !P0 ;  /* 0x00005f001b007a0c */ /* 0x000fe20004761270 */
[----:B------:R-:W1:Y:S01]  /*e140*/  LDS.128 R28, [R56+0x800] ;  /* 0x00080000381c7984 */ /* 0x000e620000000c00 */
[----:B------:R-:W-:-:S02]  /*e150*/  ISETP.LT.AND P2, PT, R26, c[0x0][0x17c], !P0 ;  /* 0x00005f001a007a0c */ /* 0x000fc40004741270 */
[----:B------:R-:W-:Y:S01]  /*e160*/  ISETP.LT.AND P1, PT, R25, c[0x0][0x17c], !P0 ;  /* 0x00005f0019007a0c */ /* 0x000fe20004721270 */
[----:B------:R-:W4:Y:S04]  /*e170*/  LDL.LU R66, [R1+0xe8] ;  /* 0x0000e80001427983 */ /* 0x000f280000300800 */
[----:B------:R-:W1:Y:S01]  /*e180*/  LDS.128 R24, [R76+0x800] ;  /* 0x000800004c187984 */ /* 0x000e620000000c00 */
[----:B------:R-:W-:-:S03]  /*e190*/  LEA R44, P4, R32, R2, 0x2 ;  /* 0x00000002202c7211 */ /* 0x000fc600078810ff */
[----:B------:R-:W-:Y:S01]  /*e1a0*/  @P6 STG.E [R40.64], R12 ;  /* 0x0000000c28006986 */ /* 0x000fe2000c10190a */
[CC--:B------:R-:W-:Y:S02]  /*e1b0*/  LEA R46, P6, R33.reuse, R2.reuse, 0x2 ;  /* 0x00000002212e7211 */ /* 0x0c0fe400078c10ff */
[-C--:B------:R-:W-:Y:S01]  /*e1c0*/  LEA.HI.X.SX32 R45, R32, R3.reuse, 0x2, P4 ;  /* 0x00000003202d7211 */ /* 0x080fe200020f16ff */
[C---:B------:R-:W-:Y:S01]  /*e1d0*/  IMAD R42, R36.reuse, c[0x0][0x198], RZ ;  /* 0x00006600242a7a24 */ /* 0x040fe200078e02ff */
[----:B------:R-:W-:Y:S01]  /*e1e0*/  LEA.HI.X.SX32 R47, R33, R3, 0x2, P6 ;  /* 0x00000003212f7211 */ /* 0x000fe200030f16ff */
[----:B------:R-:W4:Y:S01]  /*e1f0*/  LDL.LU R65, [R1+0xe4] ;  /* 0x0000e40001417983 */ /* 0x000f220000300800 */
[----:B------:R-:W-:Y:S02]  /*e200*/  ISETP.LT.AND P6, PT, R36, c[0x0][0x17c], !P0 ;  /* 0x00005f0024007a0c */ /* 0x000fe400047c1270 */
[-C--:B------:R-:W-:Y:S01]  /*e210*/  LEA R48, P4, R34, R2.reuse, 0x2 ;  /* 0x0000000222307211 */ /* 0x080fe200078810ff */
[----:B------:R1:W-:Y:S04]  /*e220*/  @P3 STG.E [R44.64], R16 ;  /* 0x000000102c003986 */ /* 0x0003e8000c10190a */
[----:B------:R-:W-:Y:S01]  /*e230*/  @P2 STG.E [R46.64], R4 ;  /* 0x000000042e002986 */ /* 0x000fe2000c10190a */
[----:B------:R-:W-:-:S02]  /*e240*/  LEA R52, P2, R42, R2, 0x2 ;  /* 0x000000022a347211 */ /* 0x000fc400078410ff */
[-C--:B------:R-:W-:Y:S01]  /*e250*/  LEA.HI.X.SX32 R49, R34, R3.reuse, 0x2, P4 ;  /* 0x0000000322317211 */ /* 0x080fe200020f16ff */
[----:B------:R-:W2:Y:S04]  /*e260*/  LDS.128 R36, [R64+0x800] ;  /* 0x0008000040247984 */ /* 0x000ea80000000c00 */
[----:B-1----:R-:W4:Y:S01]  /*e270*/  LDL.LU R16, [R1+0xe0] ;  /* 0x0000e00001107983 */ /* 0x002f220000300800 */
[----:B------:R-:W-:-:S03]  /*e280*/  LEA.HI.X.SX32 R53, R42, R3, 0x2, P2 ;  /* 0x000000032a357211 */ /* 0x000fc600010f16ff */
[----:B------:R-:W-:Y:S04]  /*e290*/  @P1 STG.E [R48.64], R8 ;  /* 0x0000000830001986 */ /* 0x000fe8000c10190a */
[----:B------:R1:W-:Y:S04]  /*e2a0*/  @P6 STG.E [R52.64], R20 ;  /* 0x0000001434006986 */ /* 0x0003e8000c10190a */
[----:B------:R-:W4:Y:S04]  /*e2b0*/  LDL.LU R77, [R1+0xdc] ;  /* 0x0000dc00014d7983 */ /* 0x000f280000300800 */
[----:B------:R-:W2:Y:S04]  /*e2c0*/  LDS.128 R32, [R0+0x1000] ;  /* 0x0010000000207984 */ /* 0x000ea80000000c00 */
[----:B-1----:R-:W4:Y:S04]  /*e2d0*/  LDL.LU R20, [R1+0xd8] ;  /* 0x0000d80001147983 */ /* 0x002f280000300800 */
[----:B------:R-:W4:Y:S04]  /*e2e0*/  LDL.LU R78, [R1+0xd4] ;  /* 0x0000d400014e7983 */ /* 0x000f280000300800 */
[----:B------:R-:W-:Y:S01]  /*e2f0*/  LDS.128 R44, [R76+0x1000] ;  /* 0x001000004c2c7984 */ /* 0x000fe20000000c00 */
[C---:B--2---:R-:W-:Y:S01]  /*e300*/  IMAD R12, R43.reuse, c[0x0][0x198], RZ ;  /* 0x000066002b0c7a24 */ /* 0x044fe200078e02ff */
[----:B------:R-:W-:-:S02]  /*e310*/  ISETP.LT.AND P3, PT, R43, c[0x0][0x17c], !P0 ;  /* 0x00005f002b007a0c */ /* 0x000fc40004761270 */
[----:B------:R-:W1:Y:S01]  /*e320*/  LDS.128 R40, [R56+0x1000] ;  /* 0x0010000038287984 */ /* 0x000e620000000c00 */
[C---:B------:R-:W-:Y:S01]  /*e330*/  ISETP.LT.AND P1, PT, R50.reuse, c[0x0][0x17c], !P0 ;  /* 0x00005f0032007a0c */ /* 0x040fe20004721270 */
[----:B------:R-:W-:Y:S01]  /*e340*/  IMAD R50, R50, c[0x0][0x198], RZ ;  /* 0x0000660032327a24 */ /* 0x000fe200078e02ff */
[-C--:B------:R-:W-:Y:S01]  /*e350*/  LEA R60, P4, R12, R2.reuse, 0x2 ;  /* 0x000000020c3c7211 */ /* 0x080fe200078810ff */
[----:B------:R-:W-:Y:S03]  /*e360*/  LDS.128 R56, [R56+0x1800] ;  /* 0x0018000038387984 */ /* 0x000fe60000000c00 */
[----:B------:R-:W-:Y:S02]  /*e370*/  LEA R62, P6, R50, R2, 0x2 ;  /* 0x00000002323e7211 */ /* 0x000fe400078c10ff */
[-C--:B------:R-:W-:Y:S02]  /*e380*/  LEA.HI.X.SX32 R61, R12, R3.reuse, 0x2, P4 ;  /* 0x000000030c3d7211 */ /* 0x080fe400020f16ff */
[----:B------:R-:W-:Y:S01]  /*e390*/  LEA.HI.X.SX32 R63, R50, R3, 0x2, P6 ;  /* 0x00000003323f7211 */ /* 0x000fe200030f16ff */
[----:B------:R-:W4:Y:S04]  /*e3a0*/  LDL.LU R12, [R1+0xd0] ;  /* 0x0000d000010c7983 */ /* 0x000f280000300800 */
[----:B------:R-:W-:Y:S04]  /*e3b0*/  @P3 STG.E [R60.64], R28 ;  /* 0x0000001c3c003986 */ /* 0x000fe8000c10190a */
[----:B------:R1:W-:Y:S04]  /*e3c0*/  @P1 STG.E [R62.64], R24 ;  /* 0x000000183e001986 */ /* 0x0003e8000c10190a */
[----:B------:R-:W-:Y:S04]  /*e3d0*/  LDS.128 R60, [R76+0x1800] ;  /* 0x001800004c3c7984 */ /* 0x000fe80000000c00 */
[----:B-1----:R-:W4:Y:S01]  /*e3e0*/  LDL.LU R24, [R1+0xcc] ;  /* 0x0000cc0001187983 */ /* 0x002f220000300800 */
[C---:B---3--:R-:W-:Y:S01]  /*e3f0*/  IMAD R4, R54.reuse, c[0x0][0x198], RZ ;  /* 0x0000660036047a24 */ /* 0x048fe200078e02ff */
[----:B------:R-:W-:-:S02]  /*e400*/  ISETP.LT.AND P2, PT, R54, c[0x0][0x17c], !P0 ;  /* 0x00005f0036007a0c */ /* 0x000fc40004741270 */
[----:B------:R1:W-:Y:S02]  /*e410*/  LDS.128 R52, [R0+0x1800] ;  /* 0x0018000000347984 */ /* 0x0003e40000000c00 */
[----:B------:R-:W-:-:S04]  /*e420*/  LEA R68, P6, R4, R2, 0x2 ;  /* 0x0000000204447211 */ /* 0x000fc800078c10ff */
[----:B------:R-:W-:-:S05]  /*e430*/  LEA.HI.X.SX32 R69, R4, R3, 0x2, P6 ;  /* 0x0000000304457211 */ /* 0x000fca00030f16ff */
[----:B------:R3:W-:Y:S01]  /*e440*/  @P2 STG.E [R68.64], R36 ;  /* 0x0000002444002986 */ /* 0x0007e2000c10190a */
[C---:B------:R-:W-:Y:S01]  /*e450*/  ISETP.LT.AND P4, PT, R51.reuse, c[0x0][0x17c], !P0 ;  /* 0x00005f0033007a0c */ /* 0x040fe20004781270 */
[----:B------:R-:W-:Y:S02]  /*e460*/  IMAD R8, R51, c[0x0][0x198], RZ ;  /* 0x0000660033087a24 */ /* 0x000fe400078e02ff */
[----:B------:R-:W3:Y:S03]  /*e470*/  LDS.128 R48, [R64+0x1000] ;  /* 0x0010000040307984 */ /* 0x000ee60000000c00 */
[----:B------:R-:W-:Y:S01]  /*e480*/  LEA R70, P3, R8, R2, 0x2 ;  /* 0x0000000208467211 */ /* 0x000fe200078610ff */
[C---:B----4-:R-:W-:Y:S01]  /*e490*/  IMAD R4, R66.reuse, c[0x0][0x198], RZ ;  /* 0x0000660042047a24 */ /* 0x050fe200078e02ff */
[----:B------:R-:W-:Y:S02]  /*e4a0*/  ISETP.LT.AND P1, PT, R66, c[0x0][0x17c], !P0 ;  /* 0x00005f0042007a0c */ /* 0x000fe40004721270 */
[----:B------:R-:W-:-:S02]  /*e4b0*/  LEA.HI.X.SX32 R71, R8, R3, 0x2, P3 ;  /* 0x0000000308477211 */ /* 0x000fc400018f16ff */
[----:B------:R-:W-:-:S03]  /*e4c0*/  LEA R72, P2, R4, R2, 0x2 ;  /* 0x0000000204487211 */ /* 0x000fc600078410ff */
[----:B------:R4:W-:Y:S01]  /*e4d0*/  @P4 STG.E [R70.64], R32 ;  /* 0x0000002046004986 */ /* 0x0009e2000c10190a */
[----:B------:R-:W-:Y:S01]  /*e4e0*/  LEA.HI.X.SX32 R73, R4, R3, 0x2, P2 ;  /* 0x0000000304497211 */ /* 0x000fe200010f16ff */
[C---:B-1----:R-:W-:Y:S01]  /*e4f0*/  IMAD R0, R65.reuse, c[0x0][0x198], RZ ;  /* 0x0000660041007a24 */ /* 0x042fe200078e02ff */
[----:B------:R-:W-:-:S03]  /*e500*/  ISETP.LT.AND P4, PT, R65, c[0x0][0x17c], !P0 ;  /* 0x00005f0041007a0c */ /* 0x000fc60004781270 */
[----:B------:R-:W-:Y:S01]  /*e510*/  @P1 STG.E [R72.64], R40 ;  /* 0x0000002848001986 */ /* 0x000fe2000c10190a */
[----:B------:R-:W-:-:S03]  /*e520*/  LEA R74, P3, R0, R2, 0x2 ;  /* 0x00000002004a7211 */ /* 0x000fc600078610ff */
[----:B------:R-:W1:Y:S01]  /*e530*/  LDS.128 R64, [R64+0x1800] ;  /* 0x0018000040407984 */ /* 0x000e620000000c00 */
[C---:B------:R-:W-:Y:S01]  /*e540*/  ISETP.LT.AND P2, PT, R16.reuse, c[0x0][0x17c], !P0 ;  /* 0x00005f0010007a0c */ /* 0x040fe20004741270 */
[----:B------:R-:W-:Y:S02]  /*e550*/  IMAD R4, R16, c[0x0][0x198], RZ ;  /* 0x0000660010047a24 */ /* 0x000fe400078e02ff */
[----:B------:R-:W2:Y:S04]  /*e560*/  LDL.LU R16, [R1+0xc8] ;  /* 0x0000c80001107983 */ /* 0x000ea80000300800 */
[----:B------:R-:W2:Y:S01]  /*e570*/  LDL.LU R28, [R1+0xc4] ;  /* 0x0000c400011c7983 */ /* 0x000ea20000300800 */
[----:B---3--:R-:W-:Y:S02]  /*e580*/  LEA R68, P1, R4, R2, 0x2 ;  /* 0x0000000204447211 */ /* 0x008fe400078210ff */
[----:B------:R-:W-:Y:S01]  /*e590*/  LEA.HI.X.SX32 R75, R0, R3, 0x2, P3 ;  /* 0x00000003004b7211 */ /* 0x000fe200018f16ff */
[C---:B------:R-:W-:Y:S01]  /*e5a0*/  IMAD R8, R77.reuse, c[0x0][0x198], RZ ;  /* 0x000066004d087a24 */ /* 0x040fe200078e02ff */
[----:B------:R-:W-:-:S02]  /*e5b0*/  ISETP.LT.AND P3, PT, R77, c[0x0][0x17c], !P0 ;  /* 0x00005f004d007a0c */ /* 0x000fc40004761270 */
[-C--:B------:R-:W-:Y:S01]  /*e5c0*/  LEA.HI.X.SX32 R69, R4, R3.reuse, 0x2, P1 ;  /* 0x0000000304457211 */ /* 0x080fe200008f16ff */
[----:B------:R3:W-:Y:S01]  /*e5d0*/  @P4 STG.E [R74.64], R44 ;  /* 0x0000002c4a004986 */ /* 0x0007e2000c10190a */
[C---:B------:R-:W-:Y:S01]  /*e5e0*/  IMAD R0, R20.reuse, c[0x0][0x198], RZ ;  /* 0x0000660014007a24 */ /* 0x040fe200078e02ff */
[----:B------:R-:W-:Y:S02]  /*e5f0*/  ISETP.LT.AND P1, PT, R20, c[0x0][0x17c], !P0 ;  /* 0x00005f0014007a0c */ /* 0x000fe40004721270 */
[----:B------:R-:W2:Y:S01]  /*e600*/  LDL.LU R20, [R1+0xc0] ;  /* 0x0000c00001147983 */ /* 0x000ea20000300800 */
[-C--:B----4-:R-:W-:Y:S02]  /*e610*/  LEA R70, P6, R8, R2.reuse, 0x2 ;  /* 0x0000000208467211 */ /* 0x090fe400078c10ff */
[----:B------:R-:W-:Y:S01]  /*e620*/  LEA R76, P4, R0, R2, 0x2 ;  /* 0x00000002004c7211 */ /* 0x000fe200078810ff */
[----:B------:R-:W4:Y:S01]  /*e630*/  LDL.LU R32, [R1+0xbc] ;  /* 0x0000bc0001207983 */ /* 0x000f220000300800 */
[----:B------:R-:W-:-:S02]  /*e640*/  LEA.HI.X.SX32 R71, R8, R3, 0x2, P6 ;  /* 0x0000000308477211 */ /* 0x000fc400030f16ff */
[----:B------:R-:W-:Y:S01]  /*e650*/  LEA.HI.X.SX32 R77, R0, R3, 0x2, P4 ;  /* 0x00000003004d7211 */ /* 0x000fe200020f16ff */
[----:B------:R1:W-:Y:S04]  /*e660*/  @P2 STG.E [R68.64], R48 ;  /* 0x0000003044002986 */ /* 0x0003e8000c10190a */
[----:B------:R1:W-:Y:S04]  /*e670*/  @P3 STG.E [R70.64], R52 ;  /* 0x0000003446003986 */ /* 0x0003e8000c10190a */
[----:B------:R-:W-:Y:S01]  /*e680*/  @P1 STG.E [R76.64], R56 ;  /* 0x000000384c001986 */ /* 0x000fe2000c10190a */
[C---:B------:R-:W-:Y:S01]  /*e690*/  ISETP.LT.AND P3, PT, R12.reuse, c[0x0][0x17c], !P0 ;  /* 0x00005f000c007a0c */ /* 0x040fe20004761270 */
[----:B------:R-:W-:-:S02]  /*e6a0*/  IMAD R0, R12, c[0x0][0x198], RZ ;  /* 0x000066000c007a24 */ /* 0x000fc400078e02ff */
[----:B------:R-:W4:Y:S01]  /*e6b0*/  LDL.LU R12, [R1+0xb8] ;  /* 0x0000b800010c7983 */ /* 0x000f220000300800 */
[C---:B------:R-:W-:Y:S01]  /*e6c0*/  IMAD R8, R24.reuse, c[0x0][0x198], RZ ;  /* 0x0000660018087a24 */ /* 0x040fe200078e02ff */
[----:B------:R-:W-:Y:S02]  /*e6d0*/  ISETP.LT.AND P1, PT, R24, c[0x0][0x17c], !P0 ;  /* 0x00005f0018007a0c */ /* 0x000fe40004721270 */
[----:B------:R-:W4:Y:S01]  /*e6e0*/  LDL.LU R24, [R1+0xb4] ;  /* 0x0000b40001187983 */ /* 0x000f220000300800 */
[C---:B------:R-:W-:Y:S01]  /*e6f0*/  IMAD R4, R78.reuse, c[0x0][0x198], RZ ;  /* 0x000066004e047a24 */ /* 0x040fe200078e02ff */
[----:B------:R-:W-:Y:S02]  /*e700*/  ISETP.LT.AND P2, PT, R78, c[0x0][0x17c], !P0 ;  /* 0x00005f004e007a0c */ /* 0x000fe40004741270 */
[-C--:B---3--:R-:W-:Y:S02]  /*e710*/  LEA R74, P4, R0, R2.reuse, 0x2 ;  /* 0x00000002004a7211 */ /* 0x088fe400078810ff */
[----:B------:R-:W-:-:S02]  /*e720*/  LEA R72, P6, R4, R2, 0x2 ;  /* 0x0000000204487211 */ /* 0x000fc400078c10ff */
[-C--:B------:R-:W-:Y:S02]  /*e730*/  LEA.HI.X.SX32 R75, R0, R3.reuse, 0x2, P4 ;  /* 0x00000003004b7211 */ /* 0x080fe400020f16ff */
[----:B------:R-:W-:Y:S02]  /*e740*/  LEA.HI.X.SX32 R73, R4, R3, 0x2, P6 ;  /* 0x0000000304497211 */ /* 0x000fe400030f16ff */
[----:B-1----:R-:W-:-:S03]  /*e750*/  LEA R68, P6, R8, R2, 0x2 ;  /* 0x0000000208447211 */ /* 0x002fc600078c10ff */
[----:B------:R1:W-:Y:S04]  /*e760*/  @P2 STG.E [R72.64], R60 ;  /* 0x0000003c48002986 */ /* 0x0003e8000c10190a */
[----:B------:R3:W-:Y:S01]  /*e770*/  @P3 STG.E [R74.64], R64 ;  /* 0x000000404a003986 */ /* 0x0007e2000c10190a */
[----:B------:R-:W-:-:S05]  /*e780*/  LEA.HI.X.SX32 R69, R8, R3, 0x2, P6 ;  /* 0x0000000308457211 */ /* 0x000fca00030f16ff */
[----:B------:R1:W-:Y:S01]  /*e790*/  @P1 STG.E [R68.64], R13 ;  /* 0x0000000d44001986 */ /* 0x0003e2000c10190a */
[C---:B--2---:R-:W-:Y:S01]  /*e7a0*/  IMAD R4, R16.reuse, c[0x0][0x198], RZ ;  /* 0x0000660010047a24 */ /* 0x044fe200078e02ff */
[----:B------:R-:W-:Y:S02]  /*e7b0*/  ISETP.LT.AND P2, PT, R16, c[0x0][0x17c], !P0 ;  /* 0x00005f0010007a0c */ /* 0x000fe40004741270 */
[----:B------:R-:W2:Y:S01]  /*e7c0*/  LDL.LU R16, [R1+0xb0] ;  /* 0x0000b00001107983 */ /* 0x000ea20000300800 */
[C---:B------:R-:W-:Y:S01]  /*e7d0*/  ISETP.LT.AND P3, PT, R28.reuse, c[0x0][0x17c], !P0 ;  /* 0x00005f001c007a0c */ /* 0x040fe20004761270 */
[----:B------:R-:W-:Y:S02]  /*e7e0*/  IMAD R0, R28, c[0x0][0x198], RZ ;  /* 0x000066001c007a24 */ /* 0x000fe400078e02ff */
[----:B------:R-:W2:Y:S01]  /*e7f0*/  LDL.LU R28, [R1+0xac] ;  /* 0x0000ac00011c7983 */ /* 0x000ea20000300800 */
[----:B------:R-:W-:-:S04]  /*e800*/  LEA R70, P4, R4, R2, 0x2 ;  /* 0x0000000204467211 */ /* 0x000fc800078810ff */
[----:B------:R-:W-:Y:S02]  /*e810*/  LEA.HI.X.SX32 R71, R4, R3, 0x2, P4 ;  /* 0x0000000304477211 */ /* 0x000fe400020f16ff */
[-C--:B-1----:R-:W-:Y:S01]  /*e820*/  LEA R72, P6, R0, R2.reuse, 0x2 ;  /* 0x0000000200487211 */ /* 0x082fe200078c10ff */
[C---:B------:R-:W-:Y:S01]  /*e830*/  IMAD R4, R20.reuse, c[0x0][0x198], RZ ;  /* 0x0000660014047a24 */ /* 0x040fe200078e02ff */
[----:B------:R-:W-:Y:S01]  /*e840*/  ISETP.LT.AND P1, PT, R20, c[0x0][0x17c], !P0 ;  /* 0x00005f0014007a0c */ /* 0x000fe20004721270 */
[----:B------:R-:W-:Y:S01]  /*e850*/  @P2 STG.E [R70.64], R17 ;  /* 0x0000001146002986 */ /* 0x000fe2000c10190a */
[----:B----4-:R-:W-:Y:S02]  /*e860*/  IMAD R8, R32, c[0x0][0x198], RZ ;  /* 0x0000660020087a24 */ /* 0x010fe400078e02ff */
[----:B------:R-:W-:Y:S01]  /*e870*/  LEA R76, P4, R4, R2, 0x2 ;  /* 0x00000002044c7211 */ /* 0x000fe200078810ff */
[----:B------:R-:W4:Y:S01]  /*e880*/  LDL.LU R20, [R1+0xa8] ;  /* 0x0000a80001147983 */ /* 0x000f220000300800 */
[----:B------:R-:W-:-:S03]  /*e890*/  ISETP.LT.AND P2, PT, R32, c[0x0][0x17c], !P0 ;  /* 0x00005f0020007a0c */ /* 0x000fc60004741270 */
[----:B------:R-:W4:Y:S01]  /*e8a0*/  LDL.LU R52, [R1+0xa4] ;  /* 0x0000a40001347983 */ /* 0x000f220000300800 */
[----:B------:R-:W-:-:S03]  /*e8b0*/  LEA.HI.X.SX32 R73, R0, R3, 0x2, P6 ;  /* 0x0000000300497211 */ /* 0x000fc600030f16ff */
[----:B------:R-:W4:Y:S01]  /*e8c0*/  LDL.LU R32, [R1+0xa0] ;  /* 0x0000a00001207983 */ /* 0x000f220000300800 */
[----:B---3--:R-:W-:Y:S02]  /*e8d0*/  LEA R74, P6, R8, R2, 0x2 ;  /* 0x00000002084a7211 */ /* 0x008fe400078c10ff */
[-C--:B------:R-:W-:Y:S01]  /*e8e0*/  LEA.HI.X.SX32 R77, R4, R3.reuse, 0x2, P4 ;  /* 0x00000003044d7211 */ /* 0x080fe200020f16ff */
[----:B------:R1:W-:Y:S01]  /*e8f0*/  @P3 STG.E [R72.64], R5 ;  /* 0x0000000548003986 */ /* 0x0003e2000c10190a */
[----:B------:R-:W-:-:S03]  /*e900*/  LEA.HI.X.SX32 R75, R8, R3, 0x2, P6 ;  /* 0x00000003084b7211 */ /* 0x000fc600030f16ff */
[----:B------:R-:W-:Y:S04]  /*e910*/  @P1 STG.E [R76.64], R9 ;  /* 0x000000094c001986 */ /* 0x000fe8000c10190a */
[----:B------:R-:W3:Y:S04]  /*e920*/  LDL.LU R48, [R1+0x9c] ;  /* 0x00009c0001307983 */ /* 0x000ee80000300800 */
[----:B------:R-:W3:Y:S04]  /*e930*/  LDL.LU R44, [R1+0x98] ;  /* 0x00009800012c7983 */ /* 0x000ee80000300800 */
[----:B------:R-:W-:Y:S04]  /*e940*/  @P2 STG.E [R74.64], R21 ;  /* 0x000000154a002986 */ /* 0x000fe8000c10190a */
[----:B------:R-:W3:Y:S04]  /*e950*/  LDL.LU R40, [R1+0x188] ;  /* 0x0001880001287983 */ /* 0x000ee80000300800 */
[----:B------:R-:W3:Y:S01]  /*e960*/  LDL.LU R36, [R1+0x94] ;  /* 0x0000940001247983 */ /* 0x000ee20000300800 */
[C---:B------:R-:W-:Y:S01]  /*e970*/  IMAD R0, R12.reuse, c[0x0][0x198], RZ ;  /* 0x000066000c007a24 */ /* 0x040fe200078e02ff */
[----:B------:R-:W-:-:S04]  /*e980*/  ISETP.LT.AND P3, PT, R12, c[0x0][0x17c], !P0 ;  /* 0x00005f000c007a0c */ /* 0x000fc80004761270 */
[----:B------:R-:W-:-:S04]  /*e990*/  LEA R12, P4, R0, R2, 0x2 ;  /* 0x00000002000c7211 */ /* 0x000fc800078810ff */
[----:B------:R-:W-:Y:S01]  /*e9a0*/  LEA.HI.X.SX32 R13, R0, R3, 0x2, P4 ;  /* 0x00000003000d7211 */ /* 0x000fe200020f16ff */
[C---:B------:R-:W-:Y:S01]  /*e9b0*/  IMAD R8, R24.reuse, c[0x0][0x198], RZ ;  /* 0x0000660018087a24 */ /* 0x040fe200078e02ff */
[----:B------:R-:W-:-:S04]  /*e9c0*/  ISETP.LT.AND P1, PT, R24, c[0x0][0x17c], !P0 ;  /* 0x00005f0018007a0c */ /* 0x000fc80004721270 */
[----:B------:R-:W-:-:S04]  /*e9d0*/  LEA R4, P6, R8, R2, 0x2 ;  /* 0x0000000208047211 */ /* 0x000fc800078c10ff */
[----:B-1----:R-:W-:Y:S01]  /*e9e0*/  LEA.HI.X.SX32 R5, R8, R3, 0x2, P6 ;  /* 0x0000000308057211 */ /* 0x002fe200030f16ff */
[----:B------:R-:W-:Y:S04]  /*e9f0*/  @P3 STG.E [R12.64], R29 ;  /* 0x0000001d0c003986 */ /* 0x000fe8000c10190a */
[----:B------:R1:W-:Y:S04]  /*ea00*/  @P1 STG.E [R4.64], R25 ;  /* 0x0000001904001986 */ /* 0x0003e8000c10190a */
[----:B-1----:R-:W3:Y:S01]  /*ea10*/  LDL.LU R25, [R1+0x90] ;  /* 0x0000900001197983 */ /* 0x002ee20000300800 */
[C---:B--2---:R-:W-:Y:S01]  /*ea20*/  IMAD R0, R16.reuse, c[0x0][0x198], RZ ;  /* 0x0000660010007a24 */ /* 0x044fe200078e02ff */
[----:B------:R-:W-:Y:S01]  /*ea30*/  ISETP.LT.AND P2, PT, R16, c[0x0][0x17c], !P0 ;  /* 0x00005f0010007a0c */ /* 0x000fe20004741270 */
[C---:B------:R-:W-:Y:S01]  /*ea40*/  IMAD R24, R28.reuse, c[0x0][0x198], RZ ;  /* 0x000066001c187a24 */ /* 0x040fe200078e02ff */
[----:B------:R-:W-:-:S02]  /*ea50*/  ISETP.LT.AND P3, PT, R28, c[0x0][0x17c], !P0 ;  /* 0x00005f001c007a0c */ /* 0x000fc40004761270 */
[-C--:B------:R-:W-:Y:S02]  /*ea60*/  LEA R16, P4, R0, R2.reuse, 0x2 ;  /* 0x0000000200107211 */ /* 0x080fe400078810ff */
[----:B------:R-:W-:Y:S02]  /*ea70*/  LEA R8, P6, R24, R2, 0x2 ;  /* 0x0000000218087211 */ /* 0x000fe400078c10ff */
[-C--:B------:R-:W-:Y:S02]  /*ea80*/  LEA.HI.X.SX32 R17, R0, R3.reuse, 0x2, P4 ;  /* 0x0000000300117211 */ /* 0x080fe400020f16ff */
[----:B------:R-:W-:-:S03]  /*ea90*/  LEA.HI.X.SX32 R9, R24, R3, 0x2, P6 ;  /* 0x0000000318097211 */ /* 0x000fc600030f16ff */
[----:B------:R3:W-:Y:S04]  /*eaa0*/  @P2 STG.E [R16.64], R37 ;  /* 0x0000002510002986 */ /* 0x0007e8000c10190a */
[----:B------:R-:W-:Y:S01]  /*eab0*/  @P3 STG.E [R8.64], R33 ;  /* 0x0000002108003986 */ /* 0x000fe2000c10190a */
[C---:B----4-:R-:W-:Y:S01]  /*eac0*/  IMAD R28, R20.reuse, c[0x0][0x198], RZ ;  /* 0x00006600141c7a24 */ /* 0x050fe200078e02ff */
[----:B------:R-:W-:Y:S01]  /*ead0*/  ISETP.LT.AND P1, PT, R20, c[0x0][0x17c], !P0 ;  /* 0x00005f0014007a0c */ /* 0x000fe20004721270 */
[----:B------:R-:W-:Y:S01]  /*eae0*/  IMAD R0, R52, c[0x0][0x198], RZ ;  /* 0x0000660034007a24 */ /* 0x000fe200078e02ff */
[C---:B------:R-:W-:Y:S01]  /*eaf0*/  ISETP.LT.AND P3, PT, R32.reuse, c[0x0][0x17c], !P0 ;  /* 0x00005f0020007a0c */ /* 0x040fe20004761270 */
[----:B------:R-:W-:Y:S02]  /*eb00*/  IMAD R13, R32, c[0x0][0x198], RZ ;  /* 0x00006600200d7a24 */ /* 0x000fe400078e02ff */
[----:B------:R-:W2:Y:S01]  /*eb10*/  LDL.LU R32, [R1+0x8c] ;  /* 0x00008c0001207983 */ /* 0x000ea20000300800 */
[----:B------:R-:W-:-:S02]  /*eb20*/  ISETP.LT.AND P2, PT, R52, c[0x0][0x17c], !P0 ;  /* 0x00005f0034007a0c */ /* 0x000fc40004741270 */
[-C--:B------:R-:W-:Y:S01]  /*eb30*/  LEA R20, P4, R28, R2.reuse, 0x2 ;  /* 0x000000021c147211 */ /* 0x080fe200078810ff */
[----:B------:R-:W4:Y:S01]  /*eb40*/  LDL.LU R29, [R1+0x184] ;  /* 0x00018400011d7983 */ /* 0x000f220000300800 */
[-C--:B------:R-:W-:Y:S02]  /*eb50*/  LEA R4, P6, R0, R2.reuse, 0x2 ;  /* 0x0000000200047211 */ /* 0x080fe400078c10ff */
[-C--:B------:R-:W-:Y:S01]  /*eb60*/  LEA.HI.X.SX32 R21, R28, R3.reuse, 0x2, P4 ;  /* 0x000000031c157211 */ /* 0x080fe200020f16ff */
[----:B------:R-:W4:Y:S01]  /*eb70*/  LDL.LU R24, [R1+0x180] ;  /* 0x0001800001187983 */ /* 0x000f220000300800 */
[----:B------:R-:W-:Y:S01]  /*eb80*/  LEA.HI.X.SX32 R5, R0, R3, 0x2, P6 ;  /* 0x0000000300057211 */ /* 0x000fe200030f16ff */
[----:B---3--:R-:W-:Y:S02]  /*eb90*/  IMAD R17, R44, c[0x0][0x198], RZ ;  /* 0x000066002c117a24 */ /* 0x008fe400078e02ff */
[----:B------:R1:W-:Y:S04]  /*eba0*/  @P1 STG.E [R20.64], R41 ;  /* 0x0000002914001986 */ /* 0x0003e8000c10190a */
[----:B------:R3:W-:Y:S01]  /*ebb0*/  @P2 STG.E [R4.64], R45 ;  /* 0x0000002d04002986 */ /* 0x0007e2000c10190a */
[----:B------:R-:W-:-:S03]  /*ebc0*/  LEA R16, P2, R17, R2, 0x2 ;  /* 0x0000000211107211 */ /* 0x000fc600078410ff */
[----:B------:R-:W4:Y:S01]  /*ebd0*/  LDL.LU R28, [R1+0x17c] ;  /* 0x00017c00011c7983 */ /* 0x000f220000300800 */
[-C--:B------:R-:W-:Y:S01]  /*ebe0*/  LEA.HI.X.SX32 R17, R17, R3.reuse, 0x2, P2 ;  /* 0x0000000311117211 */ /* 0x080fe200010f16ff */
[C---:B-1----:R-:W-:Y:S01]  /*ebf0*/  IMAD R20, R25.reuse, c[0x0][0x198], RZ ;  /* 0x0000660019147a24 */ /* 0x042fe200078e02ff */
[----:B------:R-:W-:Y:S02]  /*ec00*/  ISETP.LT.AND P2, PT, R25, c[0x0][0x17c], !P0 ;  /* 0x00005f0019007a0c */ /* 0x000fe40004741270 */
[----:B------:R-:W4:Y:S01]  /*ec10*/  LDL.LU R25, [R1+0x178] ;  /* 0x0001780001197983 */ /* 0x000f220000300800 */
[CC--:B------:R-:W-:Y:S01]  /*ec20*/  LEA R12, P4, R13.reuse, R2.reuse, 0x2 ;  /* 0x000000020d0c7211 */ /* 0x0c0fe200078810ff */
[C---:B------:R-:W-:Y:S01]  /*ec30*/  IMAD R0, R48.reuse, c[0x0][0x198], RZ ;  /* 0x0000660030007a24 */ /* 0x040fe200078e02ff */
[----:B------:R-:W-:Y:S02]  /*ec40*/  ISETP.LT.AND P1, PT, R48, c[0x0][0x17c], !P0 ;  /* 0x00005f0030007a0c */ /* 0x000fe40004721270 */
[----:B------:R-:W-:Y:S01]  /*ec50*/  ISETP.LT.AND P6, PT, R44, c[0x0][0x17c], !P0 ;  /* 0x00005f002c007a0c */ /* 0x000fe200047c1270 */
[----:B------:R-:W-:Y:S01]  /*ec60*/  IMAD.MOV.U32 R21, RZ, RZ, c[0x0][0x198] ;  /* 0x00006600ff157624 */ /* 0x000fe200078e00ff */
[----:B------:R-:W-:Y:S01]  /*ec70*/  LEA.HI.X.SX32 R13, R13, R3, 0x2, P4 ;  /* 0x000000030d0d7211 */ /* 0x000fe200020f16ff */
[----:B------:R-:W4:Y:S01]  /*ec80*/  LDL.LU R33, [R1+0x174] ;  /* 0x0001740001217983 */ /* 0x000f220000300800 */
[----:B------:R-:W-:-:S03]  /*ec90*/  LEA R8, P4, R0, R2, 0x2 ;  /* 0x0000000200087211 */ /* 0x000fc600078810ff */
[----:B------:R1:W-:Y:S01]  /*eca0*/  @P3 STG.E [R12.64], R49 ;  /* 0x000000310c003986 */ /* 0x0003e2000c10190a */
[----:B------:R-:W-:Y:S01]  /*ecb0*/  LEA.HI.X.SX32 R9, R0, R3, 0x2, P4 ;  /* 0x0000000300097211 */ /* 0x000fe200020f16ff */
[C---:B------:R-:W-:Y:S01]  /*ecc0*/  IMAD R0, R36.reuse, c[0x0][0x198], RZ ;  /* 0x0000660024007a24 */ /* 0x040fe200078e02ff */
[----:B------:R-:W-:-:S03]  /*ecd0*/  ISETP.LT.AND P3, PT, R36, c[0x0][0x17c], !P0 ;  /* 0x00005f0024007a0c */ /* 0x000fc60004761270 */
[----:B------:R2:W-:Y:S01]  /*ece0*/  @P1 STG.E [R8.64], R53 ;  /* 0x0000003508001986 */ /* 0x0005e2000c10190a */
[----:B---3--:R-:W-:-:S03]  /*ecf0*/  LEA R4, P1, R0, R2, 0x2 ;  /* 0x0000000200047211 */ /* 0x008fc600078210ff */
[----:B------:R3:W-:Y:S01]  /*ed00*/  @P6 STG.E [R16.64], R57 ;  /* 0x0000003910006986 */ /* 0x0007e2000c10190a */
[----:B------:R-:W-:Y:S02]  /*ed10*/  LEA.HI.X.SX32 R5, R0, R3, 0x2, P1 ;  /* 0x0000000300057211 */ /* 0x000fe400008f16ff */
[----:B-1----:R-:W-:-:S03]  /*ed20*/  LEA R12, P6, R20, R2, 0x2 ;  /* 0x00000002140c7211 */ /* 0x002fc600078c10ff */
[----:B------:R1:W-:Y:S01]  /*ed30*/  @P3 STG.E [R4.64], R61 ;  /* 0x0000003d04003986 */ /* 0x0003e2000c10190a */
[----:B------:R-:W-:-:S05]  /*ed40*/  LEA.HI.X.SX32 R13, R20, R3, 0x2, P6 ;  /* 0x00000003140d7211 */ /* 0x000fca00030f16ff */
[----:B------:R1:W-:Y:S01]  /*ed50*/  @P2 STG.E [R12.64], R65 ;  /* 0x000000410c002986 */ /* 0x0003e2000c10190a */
[C---:B--2---:R-:W-:Y:S01]  /*ed60*/  IMAD R0, R32.reuse, c[0x0][0x198], RZ ;  /* 0x0000660020007a24 */ /* 0x044fe200078e02ff */
[----:B------:R-:W-:Y:S02]  /*ed70*/  ISETP.LT.AND P1, PT, R32, c[0x0][0x17c], !P0 ;  /* 0x00005f0020007a0c */ /* 0x000fe40004721270 */
[----:B------:R-:W2:Y:S01]  /*ed80*/  LDL.LU R32, [R1+0x16c] ;  /* 0x00016c0001207983 */ /* 0x000ea20000300800 */
[----:B------:R-:W-:Y:S01]  /*ed90*/  IMAD R20, R21, 0x2, R0 ;  /* 0x0000000215147824 */ /* 0x000fe200078e0200 */
[----:B------:R-:W-:-:S04]  /*eda0*/  LEA R8, P3, R0, R2, 0x2 ;  /* 0x0000000200087211 */ /* 0x000fc800078610ff */
[-C--:B------:R-:W-:Y:S01]  /*edb0*/  LEA.HI.X.SX32 R9, R0, R3.reuse, 0x2, P3 ;  /* 0x0000000300097211 */ /* 0x080fe200018f16ff */
[----:B------:R-:W-:Y:S01]  /*edc0*/  IMAD R0, R21, 0x2, R20 ;  /* 0x0000000215007824 */ /* 0x000fe200078e0214 */
[-C--:B---3--:R-:W-:Y:S02]  /*edd0*/  LEA R16, P6, R20, R2.reuse, 0x2 ;  /* 0x0000000214107211 */ /* 0x088fe400078c10ff */
[----:B----4-:R-:W-:Y:S02]  /*ede0*/  ISETP.LT.AND P3, PT, R29, c[0x0][0x17c], !P0 ;  /* 0x00005f001d007a0c */ /* 0x010fe40004761270 */
[----:B------:R-:W3:Y:S01]  /*edf0*/  LDL.LU R29, [R1+0x168] ;  /* 0x00016800011d7983 */ /* 0x000ee20000300800 */
[----:B------:R-:W-:Y:S02]  /*ee00*/  ISETP.LT.AND P2, PT, R24, c[0x0][0x17c], !P0 ;  /* 0x00005f0018007a0c */ /* 0x000fe40004741270 */
[----:B------:R-:W-:Y:S01]  /*ee10*/  LEA.HI.X.SX32 R17, R20, R3, 0x2, P6 ;  /* 0x0000000314117211 */ /* 0x000fe200030f16ff */
[----:B------:R-:W4:Y:S01]  /*ee20*/  LDL.LU R24, [R1+0x164] ;  /* 0x0001640001187983 */ /* 0x000f220000300800 */
[----:B-1----:R-:W-:Y:S01]  /*ee30*/  LEA R4, P6, R0, R2, 0x2 ;  /* 0x0000000200047211 */ /* 0x002fe200078c10ff */
[----:B------:R-:W-:-:S03]  /*ee40*/  IMAD R20, R21, 0x2, R0 ;  /* 0x0000000215147824 */ /* 0x000fc600078e0200 */
[-C--:B------:R-:W-:Y:S01]  /*ee50*/  LEA.HI.X.SX32 R5, R0, R3.reuse, 0x2, P6 ;  /* 0x0000000300057211 */ /* 0x080fe200030f16ff */
[----:B------:R-:W-:Y:S01]  /*ee60*/  @P1 STG.E [R8.64], R14 ;  /* 0x0000000e08001986 */ /* 0x000fe2000c10190a */
[----:B------:R-:W-:Y:S02]  /*ee70*/  LEA R12, P6, R20, R2, 0x2 ;  /* 0x00000002140c7211 */ /* 0x000fe400078c10ff */
[----:B------:R-:W-:Y:S01]  /*ee80*/  ISETP.LT.AND P1, PT, R28, c[0x0][0x17c], !P0 ;  /* 0x00005f001c007a0c */ /* 0x000fe20004721270 */
[----:B------:R1:W-:Y:S01]  /*ee90*/  @P5 STG.E [R16.64], R18 ;  /* 0x0000001210005986 */ /* 0x0003e2000c10190a */
[----:B------:R-:W-:Y:S01]  /*eea0*/  IMAD R0, R21, 0x2, R20 ;  /* 0x0000000215007824 */ /* 0x000fe200078e0214 */
[----:B------:R-:W-:Y:S02]  /*eeb0*/  LEA.HI.X.SX32 R13, R20, R3, 0x2, P6 ;  /* 0x00000003140d7211 */ /* 0x000fe400030f16ff */
[----:B------:R-:W4:Y:S01]  /*eec0*/  LDL.LU R28, [R1+0x160] ;  /* 0x00016000011c7983 */ /* 0x000f220000300800 */
[----:B------:R-:W-:-:S03]  /*eed0*/  ISETP.LT.AND P5, PT, R25, c[0x0][0x17c], !P0 ;  /* 0x00005f0019007a0c */ /* 0x000fc600047a1270 */
[----:B------:R-:W4:Y:S04]  /*eee0*/  LDL.LU R25, [R1+0x15c] ;  /* 0x00015c0001197983 */ /* 0x000f280000300800 */
[----:B------:R-:W4:Y:S04]  /*eef0*/  LDL.LU R20, [R1+0x158] ;  /* 0x0001580001147983 */ /* 0x000f280000300800 */
[----:B-1----:R-:W4:Y:S01]  /*ef00*/  LDL.LU R18, [R1+0x154] ;  /* 0x0001540001127983 */ /* 0x002f220000300800 */
[----:B------:R-:W-:Y:S01]  /*ef10*/  ISETP.LT.AND P4, PT, R40, c[0x0][0x17c], !P0 ;  /* 0x00005f0028007a0c */ /* 0x000fe20004781270 */
[----:B------:R-:W-:Y:S01]  /*ef20*/  IMAD R14, R21, 0x2, R0 ;  /* 0x00000002150e7824 */ /* 0x000fe200078e0200 */
[----:B------:R-:W-:-:S04]  /*ef30*/  LEA R8, P6, R0, R2, 0x2 ;  /* 0x0000000200087211 */ /* 0x000fc800078c10ff */
[----:B------:R-:W-:Y:S01]  /*ef40*/  LEA.HI.X.SX32 R9, R0, R3, 0x2, P6 ;  /* 0x0000000300097211 */ /* 0x000fe200030f16ff */
[----:B------:R-:W-:Y:S01]  /*ef50*/  IMAD R0, R21, 0x2, R14 ;  /* 0x0000000215007824 */ /* 0x000fe200078e020e */
[----:B------:R-:W-:-:S04]  /*ef60*/  LEA R16, P6, R14, R2, 0x2 ;  /* 0x000000020e107211 */ /* 0x000fc800078c10ff */
[----:B------:R-:W-:Y:S01]  /*ef70*/  LEA.HI.X.SX32 R17, R14, R3, 0x2, P6 ;  /* 0x000000030e117211 */ /* 0x000fe200030f16ff */
[----:B------:R1:W-:Y:S04]  /*ef80*/  @P4 STG.E [R4.64], R6 ;  /* 0x0000000604004986 */ /* 0x0003e8000c10190a */
[----:B------:R1:W-:Y:S02]  /*ef90*/  @P3 STG.E [R12.64], R10 ;  /* 0x0000000a0c003986 */ /* 0x0003e4000c10190a */
[----:B-1----:R-:W-:Y:S01]  /*efa0*/  LEA R4, P6, R0, R2, 0x2 ;  /* 0x0000000200047211 */ /* 0x002fe200078c10ff */
[----:B------:R-:W-:-:S03]  /*efb0*/  IMAD R6, R21, 0x2, R0 ;  /* 0x0000000215067824 */ /* 0x000fc600078e0200 */
[-C--:B------:R-:W-:Y:S01]  /*efc0*/  LEA.HI.X.SX32 R5, R0, R3.reuse, 0x2, P6 ;  /* 0x0000000300057211 */ /* 0x080fe200030f16ff */
[----:B------:R-:W4:Y:S01]  /*efd0*/  LDL.LU R10, [R1+0x150] ;  /* 0x00015000010a7983 */ /* 0x000f220000300800 */
[CC--:B------:R-:W-:Y:S01]  /*efe0*/  LEA R12, P6, R6.reuse, R2.reuse, 0x2 ;  /* 0x00000002060c7211 */ /* 0x0c0fe200078c10ff */
[----:B------:R-:W-:Y:S01]  /*eff0*/  IMAD R0, R21, 0x2, R6 ;  /* 0x0000000215007824 */ /* 0x000fe200078e0206 */
[----:B------:R-:W-:Y:S01]  /*f000*/  ISETP.LT.AND P4, PT, R33, c[0x0][0x17c], !P0 ;  /* 0x00005f0021007a0c */ /* 0x000fe20004781270 */
[----:B------:R1:W-:Y:S01]  /*f010*/  @P2 STG.E [R8.64], R22 ;  /* 0x0000001608002986 */ /* 0x0003e2000c10190a */
[----:B------:R-:W-:Y:S01]  /*f020*/  LEA.HI.X.SX32 R13, R6, R3, 0x2, P6 ;  /* 0x00000003060d7211 */ /* 0x000fe200030f16ff */
[----:B------:R-:W-:Y:S02]  /*f030*/  IMAD R6, R21, 0x2, R0 ;  /* 0x0000000215067824 */ /* 0x000fe400078e0200 */
[----:B------:R1:W-:Y:S02]  /*f040*/  @P1 STG.E [R16.64], R30 ;  /* 0x0000001e10001986 */ /* 0x0003e4000c10190a */
[----:B-1----:R-:W-:-:S04]  /*f050*/  LEA R8, P6, R0, R2, 0x2 ;  /* 0x0000000200087211 */ /* 0x002fc800078c10ff */
[-C--:B------:R-:W-:Y:S02]  /*f060*/  LEA.HI.X.SX32 R9, R0, R3.reuse, 0x2, P6 ;  /* 0x0000000300097211 */ /* 0x080fe400030f16ff */
[C---:B------:R-:W-:Y:S01]  /*f070*/  LEA R16, P6, R6.reuse, R2, 0x2 ;  /* 0x0000000206107211 */ /* 0x040fe200078c10ff */
[----:B------:R1:W-:Y:S03]  /*f080*/  @P5 STG.E [R4.64], R26 ;  /* 0x0000001a04005986 */ /* 0x0003e6000c10190a */
[----:B------:R-:W-:Y:S01]  /*f090*/  LEA.HI.X.SX32 R17, R6, R3, 0x2, P6 ;  /* 0x0000000306117211 */ /* 0x000fe200030f16ff */
[----:B------:R1:W-:Y:S01]  /*f0a0*/  @P4 STG.E [R12.64], R38 ;  /* 0x000000260c004986 */ /* 0x0003e2000c10190a */
[----:B--2---:R-:W-:Y:S02]  /*f0b0*/  ISETP.LT.AND P3, PT, R32, c[0x0][0x17c], !P0 ;  /* 0x00005f0020007a0c */ /* 0x004fe40004761270 */
[----:B---3--:R-:W-:-:S02]  /*f0c0*/  ISETP.LT.AND P2, PT, R29, c[0x0][0x17c], !P0 ;  /* 0x00005f001d007a0c */ /* 0x008fc40004741270 */
[----:B----4-:R-:W-:Y:S02]  /*f0d0*/  ISETP.LT.AND P1, PT, R24, c[0x0][0x17c], !P0 ;  /* 0x00005f0018007a0c */ /* 0x010fe40004721270 */
[----:B------:R-:W2:Y:S04]  /*f0e0*/  LDL.LU R24, [R1+0x14c] ;  /* 0x00014c0001187983 */ /* 0x000ea80000300800 */
[----:B------:R-:W3:Y:S04]  /*f0f0*/  LDL.LU R14, [R1+0x148] ;  /* 0x00014800010e7983 */ /* 0x000ee80000300800 */
[----:B------:R4:W-:Y:S04]  /*f100*/  @P3 STG.E [R8.64], R34 ;  /* 0x0000002208003986 */ /* 0x0009e8000c10190a */
[----:B------:R-:W3:Y:S04]  /*f110*/  LDL.LU R22, [R1+0x144] ;  /* 0x0001440001167983 */ /* 0x000ee80000300800 */
[----:B------:R1:W-:Y:S01]  /*f120*/  @P2 STG.E [R16.64], R42 ;  /* 0x0000002a10002986 */ /* 0x0003e2000c10190a */
[----:B------:R-:W-:-:S03]  /*f130*/  ISETP.LT.AND P3, PT, R20, c[0x0][0x17c], !P0 ;  /* 0x00005f0014007a0c */ /* 0x000fc60004761270 */
[----:B------:R-:W3:Y:S01]  /*f140*/  LDL.LU R20, [R1+0x140] ;  /* 0x0001400001147983 */ /* 0x000ee20000300800 */
[----:B------:R-:W-:-:S03]  /*f150*/  ISETP.LT.AND P2, PT, R18, c[0x0][0x17c], !P0 ;  /* 0x00005f0012007a0c */ /* 0x000fc60004741270 */
[----:B------:R-:W3:Y:S01]  /*f160*/  LDL.LU R18, [R1+0x13c] ;  /* 0x00013c0001127983 */ /* 0x000ee20000300800 */
[----:B------:R-:W-:-:S04]  /*f170*/  IMAD R0, R21, 0x2, R6 ;  /* 0x0000000215007824 */ /* 0x000fc800078e0206 */
[----:B------:R-:W-:Y:S01]  /*f180*/  IMAD R6, R21, 0x2, R0 ;  /* 0x0000000215067824 */ /* 0x000fe200078e0200 */
[----:B-1----:R-:W-:-:S04]  /*f190*/  LEA R4, P6, R0, R2, 0x2 ;  /* 0x0000000200047211 */ /* 0x002fc800078c10ff */
[-C--:B------:R-:W-:Y:S01]  /*f1a0*/  LEA.HI.X.SX32 R5, R0, R3.reuse, 0x2, P6 ;  /* 0x0000000300057211 */ /* 0x080fe200030f16ff */
[C---:B------:R-:W-:Y:S01]  /*f1b0*/  IMAD R0, R21.reuse, 0x2, R6 ;  /* 0x0000000215007824 */ /* 0x040fe200078e0206 */
[-C--:B------:R-:W-:Y:S02]  /*f1c0*/  LEA R12, P6, R6, R2.reuse, 0x2 ;  /* 0x00000002060c7211 */ /* 0x080fe400078c10ff */
[----:B------:R-:W-:Y:S02]  /*f1d0*/  ISETP.LT.AND P5, PT, R28, c[0x0][0x17c], !P0 ;  /* 0x00005f001c007a0c */ /* 0x000fe400047a1270 */
[-C--:B------:R-:W-:Y:S01]  /*f1e0*/  LEA.HI.X.SX32 R13, R6, R3.reuse, 0x2, P6 ;  /* 0x00000003060d7211 */ /* 0x080fe200030f16ff */
[----:B------:R-:W-:Y:S01]  /*f1f0*/  IMAD R6, R21, 0x2, R0 ;  /* 0x0000000215067824 */ /* 0x000fe200078e0200 */
[----:B------:R-:W-:Y:S02]  /*f200*/  ISETP.LT.AND P4, PT, R25, c[0x0][0x17c], !P0 ;  /* 0x00005f0019007a0c */ /* 0x000fe40004781270 */
[CC--:B----4-:R-:W-:Y:S01]  /*f210*/  LEA R8, P6, R0.reuse, R2.reuse, 0x2 ;  /* 0x0000000200087211 */ /* 0x0d0fe200078c10ff */
[----:B------:R1:W-:Y:S03]  /*f220*/  @P1 STG.E [R4.64], R46 ;  /* 0x0000002e04001986 */ /* 0x0003e6000c10190a */
[----:B------:R-:W-:Y:S01]  /*f230*/  LEA.HI.X.SX32 R9, R0, R3, 0x2, P6 ;  /* 0x0000000300097211 */ /* 0x000fe200030f16ff */
[----:B------:R-:W-:Y:S01]  /*f240*/  IMAD R0, R21, 0x2, R6 ;  /* 0x0000000215007824 */ /* 0x000fe200078e0206 */
[----:B------:R-:W-:-:S02]  /*f250*/  LEA R16, P6, R6, R2, 0x2 ;  /* 0x0000000206107211 */ /* 0x000fc400078c10ff */
[----:B------:R-:W-:Y:S02]  /*f260*/  ISETP.LT.AND P1, PT, R10, c[0x0][0x17c], !P0 ;  /* 0x00005f000a007a0c */ /* 0x000fe40004721270 */
[----:B------:R-:W4:Y:S01]  /*f270*/  LDL.LU R10, [R1+0x138] ;  /* 0x00013800010a7983 */ /* 0x000f220000300800 */
[-C--:B------:R-:W-:Y:S01]  /*f280*/  LEA.HI.X.SX32 R17, R6, R3.reuse, 0x2, P6 ;  /* 0x0000000306117211 */ /* 0x080fe200030f16ff */
[----:B------:R-:W-:Y:S01]  /*f290*/  IMAD R6, R21, 0x2, R0 ;  /* 0x0000000215067824 */ /* 0x000fe200078e0200 */
[CC--:B-1----:R-:W-:Y:S01]  /*f2a0*/  LEA R4, P6, R0.reuse, R2.reuse, 0x2 ;  /* 0x0000000200047211 */ /* 0x0c2fe200078c10ff */
[----:B------:R1:W-:Y:S03]  /*f2b0*/  @P5 STG.E [R12.64], R50 ;  /* 0x000000320c005986 */ /* 0x0003e6000c10190a */
[----:B------:R-:W-:Y:S01]  /*f2c0*/  LEA.HI.X.SX32 R5, R0, R3, 0x2, P6 ;  /* 0x0000000300057211 */ /* 0x000fe200030f16ff */
[----:B------:R2:W-:Y:S01]  /*f2d0*/  @P4 STG.E [R8.64], R54 ;  /* 0x0000003608004986 */ /* 0x0005e2000c10190a */
[----:B-1----:R-:W-:-:S03]  /*f2e0*/  LEA R12, P6, R6, R2, 0x2 ;  /* 0x00000002060c7211 */ /* 0x002fc600078c10ff */
[----:B------:R1:W-:Y:S01]  /*f2f0*/  @P3 STG.E [R16.64], R58 ;  /* 0x0000003a10003986 */ /* 0x0003e2000c10190a */
[----:B------:R-:W-:-:S03]  /*f300*/  LEA.HI.X.SX32 R13, R6, R3, 0x2, P6 ;  /* 0x00000003060d7211 */ /* 0x000fc600030f16ff */
[----:B------:R1:W-:Y:S04]  /*f310*/  @P2 STG.E [R4.64], R62 ;  /* 0x0000003e04002986 */ /* 0x0003e8000c10190a */
[----:B------:R1:W-:Y:S01]  /*f320*/  @P1 STG.E [R12.64], R66 ;  /* 0x000000420c001986 */ /* 0x0003e2000c10190a */
[----:B--2---:R-:W-:-:S03]  /*f330*/  ISETP.LT.AND P5, PT, R24, c[0x0][0x17c], !P0 ;  /* 0x00005f0018007a0c */ /* 0x004fc600047a1270 */
[----:B------:R-:W2:Y:S01]  /*f340*/  LDL.LU R24, [R1+0x134] ;  /* 0x0001340001187983 */ /* 0x000ea20000300800 */
[----:B---3--:R-:W-:-:S03]  /*f350*/  ISETP.LT.AND P4, PT, R14, c[0x0][0x17c], !P0 ;  /* 0x00005f000e007a0c */ /* 0x008fc60004781270 */
[----:B------:R-:W3:Y:S01]  /*f360*/  LDL.LU R14, [R1+0x130] ;  /* 0x00013000010e7983 */ /* 0x000ee20000300800 */
[----:B------:R-:W-:-:S03]  /*f370*/  ISETP.LT.AND P3, PT, R22, c[0x0][0x17c], !P0 ;  /* 0x00005f0016007a0c */ /* 0x000fc60004761270 */
[----:B------:R-:W2:Y:S01]  /*f380*/  LDL.LU R22, [R1+0x12c] ;  /* 0x00012c0001167983 */ /* 0x000ea20000300800 */
[----:B------:R-:W-:-:S03]  /*f390*/  ISETP.LT.AND P2, PT, R20, c[0x0][0x17c], !P0 ;  /* 0x00005f0014007a0c */ /* 0x000fc60004741270 */
[----:B------:R-:W2:Y:S01]  /*f3a0*/  LDL.LU R20, [R1+0x128] ;  /* 0x0001280001147983 */ /* 0x000ea20000300800 */
[----:B------:R-:W-:-:S03]  /*f3b0*/  ISETP.LT.AND P1, PT, R18, c[0x0][0x17c], !P0 ;  /* 0x00005f0012007a0c */ /* 0x000fc60004721270 */
[----:B------:R-:W2:Y:S01]  /*f3c0*/  LDL.LU R18, [R1+0x124] ;  /* 0x0001240001127983 */ /* 0x000ea20000300800 */
[----:B------:R-:W-:-:S04]  /*f3d0*/  IMAD R0, R21, 0x2, R6 ;  /* 0x0000000215007824 */ /* 0x000fc800078e0206 */
[----:B------:R-:W-:Y:S01]  /*f3e0*/  IMAD R6, R21, 0x2, R0 ;  /* 0x0000000215067824 */ /* 0x000fe200078e0200 */
[----:B------:R-:W-:-:S04]  /*f3f0*/  LEA R8, P6, R0, R2, 0x2 ;  /* 0x0000000200087211 */ /* 0x000fc800078c10ff */
[----:B------:R-:W-:Y:S01]  /*f400*/  LEA.HI.X.SX32 R9, R0, R3, 0x2, P6 ;  /* 0x0000000300097211 */ /* 0x000fe200030f16ff */
[----:B------:R-:W-:Y:S01]  /*f410*/  IMAD R0, R21, 0x2, R6 ;  /* 0x0000000215007824 */ /* 0x000fe200078e0206 */
[----:B-1----:R-:W-:-:S04]  /*f420*/  LEA R16, P6, R6, R2, 0x2 ;  /* 0x0000000206107211 */ /* 0x002fc800078c10ff */
[-C--:B------:R-:W-:Y:S01]  /*f430*/  LEA.HI.X.SX32 R17, R6, R3.reuse, 0x2, P6 ;  /* 0x0000000306117211 */ /* 0x080fe200030f16ff */
[C---:B------:R-:W-:Y:S01]  /*f440*/  IMAD R6, R21.reuse, 0x2, R0 ;  /* 0x0000000215067824 */ /* 0x040fe200078e0200 */
[CC--:B------:R-:W-:Y:S01]  /*f450*/  LEA R4, P6, R0.reuse, R2.reuse, 0x2 ;  /* 0x0000000200047211 */ /* 0x0c0fe200078c10ff */
[----:B------:R1:W-:Y:S03]  /*f460*/  @P5 STG.E [R8.64], R15 ;  /* 0x0000000f08005986 */ /* 0x0003e6000c10190a */
[----:B------:R-:W-:Y:S01]  /*f470*/  LEA.HI.X.SX32 R5, R0, R3, 0x2, P6 ;  /* 0x0000000300057211 */ /* 0x000fe200030f16ff */
[----:B------:R-:W-:Y:S01]  /*f480*/  IMAD R0, R21, 0x2, R6 ;  /* 0x0000000215007824 */ /* 0x000fe200078e0206 */
[----:B------:R-:W-:Y:S02]  /*f490*/  LEA R12, P6, R6, R2, 0x2 ;  /* 0x00000002060c7211 */ /* 0x000fe400078c10ff */
[----:B----4-:R-:W-:-:S02]  /*f4a0*/  ISETP.LT.AND P5, PT, R10, c[0x0][0x17c], !P0 ;  /* 0x00005f000a007a0c */ /* 0x010fc400047a1270 */
[----:B------:R-:W4:Y:S01]  /*f4b0*/  LDL.LU R10, [R1+0x120] ;  /* 0x00012000010a7983 */ /* 0x000f220000300800 */
[-C--:B------:R-:W-:Y:S01]  /*f4c0*/  LEA.HI.X.SX32 R13, R6, R3.reuse, 0x2, P6 ;  /* 0x00000003060d7211 */ /* 0x080fe200030f16ff */
[----:B------:R-:W-:Y:S01]  /*f4d0*/  IMAD R6, R21, 0x2, R0 ;  /* 0x0000000215067824 */ /* 0x000fe200078e0200 */
[C---:B-1----:R-:W-:Y:S01]  /*f4e0*/  LEA R8, P6, R0.reuse, R2, 0x2 ;  /* 0x0000000200087211 */ /* 0x042fe200078c10ff */
[----:B------:R1:W-:Y:S03]  /*f4f0*/  @P4 STG.E [R16.64], R19 ;  /* 0x0000001310004986 */ /* 0x0003e6000c10190a */
[----:B------:R-:W-:Y:S01]  /*f500*/  LEA.HI.X.SX32 R9, R0, R3, 0x2, P6 ;  /* 0x0000000300097211 */ /* 0x000fe200030f16ff */
[----:B------:R1:W-:Y:S04]  /*f510*/  @P3 STG.E [R4.64], R7 ;  /* 0x0000000704003986 */ /* 0x0003e8000c10190a */
[----:B------:R2:W-:Y:S04]  /*f520*/  @P2 STG.E [R12.64], R11 ;  /* 0x0000000b0c002986 */ /* 0x0005e8000c10190a */
[----:B------:R2:W-:Y:S04]  /*f530*/  @P1 STG.E [R8.64], R23 ;  /* 0x0000001708001986 */ /* 0x0005e8000c10190a */
[----:B-1----:R-:W4:Y:S04]  /*f540*/  LDL.LU R19, [R1+0x11c] ;  /* 0x00011c0001137983 */ /* 0x002f280000300800 */
[----:B------:R-:W4:Y:S01]  /*f550*/  LDL.LU R16, [R1+0x118] ;  /* 0x0001180001107983 */ /* 0x000f220000300800 */
[----:B---3--:R-:W-:-:S02]  /*f560*/  ISETP.LT.AND P3, PT, R14, c[0x0][0x17c], !P0 ;  /* 0x00005f000e007a0c */ /* 0x008fc40004761270 */
[----:B------:R-:W-:-:S04]  /*f570*/  LEA R14, P6, R6, R2, 0x2 ;  /* 0x00000002060e7211 */ /* 0x000fc800078c10ff */
[----:B------:R-:W-:-:S05]  /*f580*/  LEA.HI.X.SX32 R15, R6, R3, 0x2, P6 ;  /* 0x00000003060f7211 */ /* 0x000fca00030f16ff */
[----:B------:R1:W-:Y:S01]  /*f590*/  @P5 STG.E [R14.64], R31 ;  /* 0x0000001f0e005986 */ /* 0x0003e2000c10190a */
[----:B--2---:R-:W-:-:S03]  /*f5a0*/  ISETP.LT.AND P5, PT, R18, c[0x0][0x17c], !P0 ;  /* 0x00005f0012007a0c */ /* 0x004fc600047a1270 */
[----:B------:R-:W2:Y:S04]  /*f5b0*/  LDL.LU R18, [R1+0x114] ;  /* 0x0001140001127983 */ /* 0x000ea80000300800 */
[----:B------:R-:W3:Y:S01]  /*f5c0*/  LDL.LU R17, [R1+0x110] ;  /* 0x0001100001117983 */ /* 0x000ee20000300800 */
[----:B------:R-:W-:Y:S01]  /*f5d0*/  IMAD R0, R21, 0x2, R6 ;  /* 0x0000000215007824 */ /* 0x000fe200078e0206 */
[----:B------:R-:W-:-:S03]  /*f5e0*/  ISETP.LT.AND P4, PT, R24, c[0x0][0x17c], !P0 ;  /* 0x00005f0018007a0c */ /* 0x000fc60004781270 */
[----:B------:R-:W-:Y:S01]  /*f5f0*/  IMAD R7, R21, 0x2, R0 ;  /* 0x0000000215077824 */ /* 0x000fe200078e0200 */
[----:B------:R-:W-:-:S04]  /*f600*/  LEA R4, P6, R0, R2, 0x2 ;  /* 0x0000000200047211 */ /* 0x000fc800078c10ff */
[----:B------:R-:W-:Y:S01]  /*f610*/  LEA.HI.X.SX32 R5, R0, R3, 0x2, P6 ;  /* 0x0000000300057211 */ /* 0x000fe200030f16ff */
[----:B------:R-:W-:Y:S01]  /*f620*/  IMAD R0, R21, 0x2, R7 ;  /* 0x0000000215007824 */ /* 0x000fe200078e0207 */
[----:B------:R-:W-:-:S04]  /*f630*/  LEA R6, P6, R7, R2, 0x2 ;  /* 0x0000000207067211 */ /* 0x000fc800078c10ff */
[-C--:B------:R-:W-:Y:S01]  /*f640*/  LEA.HI.X.SX32 R7, R7, R3.reuse, 0x2, P6 ;  /* 0x0000000307077211 */ /* 0x080fe200030f16ff */
[C---:B------:R-:W-:Y:S01]  /*f650*/  IMAD R11, R21.reuse, 0x2, R0 ;  /* 0x00000002150b7824 */ /* 0x040fe200078e0200 */
[----:B------:R-:W-:Y:S02]  /*f660*/  LEA R8, P6, R0, R2, 0x2 ;  /* 0x0000000200087211 */ /* 0x000fe400078c10ff */
[----:B------:R-:W-:Y:S02]  /*f670*/  ISETP.LT.AND P2, PT, R22, c[0x0][0x17c], !P0 ;  /* 0x00005f0016007a0c */ /* 0x000fe40004741270 */
[----:B------:R-:W-:Y:S01]  /*f680*/  ISETP.LT.AND P1, PT, R20, c[0x0][0x17c], !P0 ;  /* 0x00005f0014007a0c */ /* 0x000fe20004721270 */
[----:B------:R-:W-:Y:S01]  /*f690*/  @P4 STG.E [R4.64], R27 ;  /* 0x0000001b04004986 */ /* 0x000fe2000c10190a */
[----:B------:R-:W-:Y:S01]  /*f6a0*/  LEA.HI.X.SX32 R9, R0, R3, 0x2, P6 ;  /* 0x0000000300097211 */ /* 0x000fe200030f16ff */
[----:B------:R-:W-:Y:S01]  /*f6b0*/  IMAD R0, R21, 0x2, R11 ;  /* 0x0000000215007824 */ /* 0x000fe200078e020b */
[----:B----4-:R-:W-:-:S02]  /*f6c0*/  ISETP.LT.AND P4, PT, R10, c[0x0][0x17c], !P0 ;  /* 0x00005f000a007a0c */ /* 0x010fc40004781270 */
[----:B------:R-:W-:Y:S01]  /*f6d0*/  LEA R10, P6, R11, R2, 0x2 ;  /* 0x000000020b0a7211 */ /* 0x000fe200078c10ff */
[----:B------:R-:W-:-:S03]  /*f6e0*/  IMAD R13, R21, 0x2, R0 ;  /* 0x00000002150d7824 */ /* 0x000fc600078e0200 */
[----:B------:R-:W-:Y:S01]  /*f6f0*/  LEA.HI.X.SX32 R11, R11, R3, 0x2, P6 ;  /* 0x000000030b0b7211 */ /* 0x000fe200030f16ff */
[C---:B-1----:R-:W-:Y:S01]  /*f700*/  IMAD R14, R21.reuse, 0x2, R13 ;  /* 0x00000002150e7824 */ /* 0x042fe200078e020d */
[----:B------:R1:W-:Y:S04]  /*f710*/  @P3 STG.E [R6.64], R39 ;  /* 0x0000002706003986 */ /* 0x0003e8000c10190a */
[----:B------:R4:W-:Y:S01]  /*f720*/  @P2 STG.E [R8.64], R35 ;  /* 0x0000002308002986 */ /* 0x0009e2000c10190a */
[----:B------:R-:W-:-:S03]  /*f730*/  IMAD R15, R21, 0x2, R14 ;  /* 0x00000002150f7824 */ /* 0x000fc600078e020e */
[----:B------:R2:W-:Y:S01]  /*f740*/  @P1 STG.E [R10.64], R43 ;  /* 0x0000002b0a001986 */ /* 0x0005e2000c10190a */
[CC--:B-1----:R-:W-:Y:S02]  /*f750*/  LEA R6, P1, R13.reuse, R2.reuse, 0x2 ;  /* 0x000000020d067211 */ /* 0x0c2fe400078210ff */
[CC--:B------:R-:W-:Y:S02]  /*f760*/  LEA R4, P6, R0.reuse, R2.reuse, 0x2 ;  /* 0x0000000200047211 */ /* 0x0c0fe400078c10ff */
[-C--:B------:R-:W-:Y:S02]  /*f770*/  LEA.HI.X.SX32 R7, R13, R3.reuse, 0x2, P1 ;  /* 0x000000030d077211 */ /* 0x080fe400008f16ff */
[----:B----4-:R-:W-:Y:S02]  /*f780*/  LEA R8, P1, R15, R2, 0x2 ;  /* 0x000000020f087211 */ /* 0x010fe400078210ff */
[----:B------:R-:W-:Y:S02]  /*f790*/  ISETP.LT.AND P3, PT, R19, c[0x0][0x17c], !P0 ;  /* 0x00005f0013007a0c */ /* 0x000fe40004761270 */
[----:B------:R-:W-:Y:S01]  /*f7a0*/  LEA.HI.X.SX32 R5, R0, R3, 0x2, P6 ;  /* 0x0000000300057211 */ /* 0x000fe200030f16ff */
[----:B------:R-:W-:Y:S01]  /*f7b0*/  IMAD R0, R21, 0x2, R15 ;  /* 0x0000000215007824 */ /* 0x000fe200078e020f */
[----:B------:R-:W-:-:S02]  /*f7c0*/  ISETP.LT.AND P2, PT, R16, c[0x0][0x17c], !P0 ;  /* 0x00005f0010007a0c */ /* 0x000fc40004741270 */
[CC--:B------:R-:W-:Y:S02]  /*f7d0*/  LEA R12, P6, R14.reuse, R2.reuse, 0x2 ;  /* 0x000000020e0c7211 */ /* 0x0c0fe400078c10ff */
[-C--:B------:R-:W-:Y:S02]  /*f7e0*/  LEA.HI.X.SX32 R9, R15, R3.reuse, 0x2, P1 ;  /* 0x000000030f097211 */ /* 0x080fe400008f16ff */
[-C--:B------:R-:W-:Y:S02]  /*f7f0*/  LEA.HI.X.SX32 R13, R14, R3.reuse, 0x2, P6 ;  /* 0x000000030e0d7211 */ /* 0x080fe400030f16ff */
[C---:B------:R-:W-:Y:S01]  /*f800*/  LEA R14, P6, R0.reuse, R2, 0x2 ;  /* 0x00000002000e7211 */ /* 0x040fe200078c10ff */
[----:B------:R-:W-:Y:S01]  /*f810*/  IMAD R16, R21, 0x2, R0 ;  /* 0x0000000215107824 */ /* 0x000fe200078e0200 */
[----:B------:R1:W-:Y:S02]  /*f820*/  @P5 STG.E [R4.64], R47 ;  /* 0x0000002f04005986 */ /* 0x0003e4000c10190a */
[----:B------:R-:W-:-:S02]  /*f830*/  LEA.HI.X.SX32 R15, R0, R3, 0x2, P6 ;  /* 0x00000003000f7211 */ /* 0x000fc400030f16ff */
[----:B------:R1:W-:Y:S01]  /*f840*/  @P4 STG.E [R6.64], R51 ;  /* 0x0000003306004986 */ /* 0x0003e2000c10190a */
[----:B------:R-:W-:-:S03]  /*f850*/  LEA R2, P6, R16, R2, 0x2 ;  /* 0x0000000210027211 */ /* 0x000fc600078c10ff */
[----:B------:R1:W-:Y:S04]  /*f860*/  @P3 STG.E [R12.64], R55 ;  /* 0x000000370c003986 */ /* 0x0003e8000c10190a */
[----:B------:R1:W-:Y:S01]  /*f870*/  @P2 STG.E [R8.64], R59 ;  /* 0x0000003b08002986 */ /* 0x0003e2000c10190a */
[----:B------:R-:W-:Y:S02]  /*f880*/  LEA.HI.X.SX32 R3, R16, R3, 0x2, P6 ;  /* 0x0000000310037211 */ /* 0x000fe400030f16ff */
[----:B--2---:R-:W-:Y:S02]  /*f890*/  ISETP.LT.AND P1, PT, R18, c[0x0][0x17c], !P0 ;  /* 0x00005f0012007a0c */ /* 0x004fe40004721270 */
[----:B---3--:R-:W-:-:S11]  /*f8a0*/  ISETP.LT.AND P0, PT, R17, c[0x0][0x17c], !P0 ;  /* 0x00005f0011007a0c */ /* 0x008fd60004701270 */
[----:B------:R1:W-:Y:S02]  /*f8b0*/  @P1 STG.E [R14.64], R63 ;  /* 0x0000003f0e001986 */ /* 0x0003e4000c10190a */
[----:B------:R-:W-:Y:S05]  /*f8c0*/  @!P0 EXIT ;  /* 0x000000000000894d */ /* 0x000fea0003800000 */
[----:B------:R-:W-:Y:S01]  /*f8d0*/  STG.E [R2.64], R67 ;  /* 0x0000004302007986 */ /* 0x000fe2000c10190a */
[----:B------:R-:W-:Y:S05]  /*f8e0*/  EXIT ;  /* 0x000000000000794d */ /* 0x000fea0003800000 */
.L_x_3:
[----:B------:R-:W-:-:S00]  /*f8f0*/  BRA `(.L_x_3) ;  /* 0xfffffff000007947 */ /* 0x000fc0000383ffff */
[----:B------:R-:W-:-:S00]  /*f900*/  NOP ;  /* 0x0000000000007918 */ /* 0x000fc00000000000 */
[----:B------:R-:W-:-:S00]  /*f910*/  NOP ;  /* 0x0000000000007918 */ /* 0x000fc00000000000 */
[----:B------:R-:W-:-:S00]  /*f920*/  NOP ;  /* 0x0000000000007918 */ /* 0x000fc00000000000 */
[----:B------:R-:W-:-:S00]  /*f930*/  NOP ;  /* 0x0000000000007918 */ /* 0x000fc00000000000 */
[----:B------:R-:W-:-:S00]  /*f940*/  NOP ;  /* 0x0000000000007918 */ /* 0x000fc00000000000 */
[----:B------:R-:W-:-:S00]  /*f950*/  NOP ;  /* 0x0000000000007918 */ /* 0x000fc00000000000 */
[----:B------:R-:W-:-:S00]  /*f960*/  NOP ;  /* 0x0000000000007918 */ /* 0x000fc00000000000 */
[----:B------:R-:W-:-:S00]  /*f970*/  NOP ;  /* 0x0000000000007918 */ /* 0x000fc00000000000 */
.L_x_4:


//--------------------- .nv.shared.matmul_kernel  --------------------------
	.section	.nv.shared.matmul_kernel,"aw",@nobits
	.sectionflags	@""
	.align	16
